//
// Generated by NVIDIA NVVM Compiler
//
// Compiler Build ID: CL-36424714
// Cuda compilation tools, release 13.0, V13.0.88
// Based on NVVM 20.0.0
//

.version 9.0
.target sm_100
.address_size 64

	// .globl	deviation_batch_f32

.visible .entry deviation_batch_f32(
	.param .u64 .ptr .align 1 deviation_batch_f32_param_0,
	.param .u64 .ptr .align 1 deviation_batch_f32_param_1,
	.param .u64 .ptr .align 1 deviation_batch_f32_param_2,
	.param .u32 deviation_batch_f32_param_3,
	.param .u32 deviation_batch_f32_param_4,
	.param .u64 .ptr .align 1 deviation_batch_f32_param_5,
	.param .u32 deviation_batch_f32_param_6,
	.param .u64 .ptr .align 1 deviation_batch_f32_param_7
)
{
	.reg .pred 	%p<11>;
	.reg .b32 	%r<21>;
	.reg .b32 	%f<78>;
	.reg .b64 	%rd<33>;

	ld.param.u64 	%rd10, [deviation_batch_f32_param_0];
	ld.param.u64 	%rd11, [deviation_batch_f32_param_1];
	ld.param.u64 	%rd12, [deviation_batch_f32_param_2];
	ld.param.u32 	%r8, [deviation_batch_f32_param_3];
	ld.param.u32 	%r9, [deviation_batch_f32_param_4];
	ld.param.u64 	%rd13, [deviation_batch_f32_param_5];
	ld.param.u32 	%r10, [deviation_batch_f32_param_6];
	ld.param.u64 	%rd14, [deviation_batch_f32_param_7];
	mov.u32 	%r1, %ctaid.y;
	setp.ge.s32 	%p1, %r1, %r10;
	@%p1 bra 	$L__BB0_9;
	cvta.to.global.u64 	%rd15, %rd13;
	cvt.u64.u32 	%rd1, %r1;
	mul.wide.u32 	%rd16, %r1, 4;
	add.s64 	%rd17, %rd15, %rd16;
	ld.global.nc.u32 	%r11, [%rd17];
	cvt.s64.s32 	%rd2, %r11;
	setp.lt.s64 	%p2, %rd2, 1;
	@%p2 bra 	$L__BB0_9;
	mov.u32 	%r12, %ctaid.x;
	mov.u32 	%r2, %ntid.x;
	mov.u32 	%r13, %tid.x;
	mad.lo.s32 	%r20, %r12, %r2, %r13;
	setp.ge.s32 	%p3, %r20, %r8;
	@%p3 bra 	$L__BB0_9;
	cvt.u32.u64 	%r14, %rd2;
	cvt.rn.f32.u32 	%f6, %r14;
	rcp.rn.f32 	%f1, %f6;
	cvta.to.global.u64 	%rd3, %rd11;
	cvta.to.global.u64 	%rd4, %rd10;
	cvta.to.global.u64 	%rd5, %rd12;
	cvta.to.global.u64 	%rd6, %rd14;
	mov.u32 	%r15, %nctaid.x;
	mul.lo.s32 	%r4, %r15, %r2;
	cvt.s64.s32 	%rd18, %r8;
	mul.lo.s64 	%rd7, %rd18, %rd1;
	add.s32 	%r16, %r9, %r14;
	add.s32 	%r5, %r16, -1;
$L__BB0_4:
	setp.lt.s32 	%p4, %r20, %r5;
	mov.f32 	%f77, 0f7FFFFFFF;
	@%p4 bra 	$L__BB0_8;
	setp.eq.s32 	%p5, %r14, 1;
	cvt.s64.s32 	%rd8, %r20;
	mul.wide.s32 	%rd19, %r20, 4;
	add.s64 	%rd20, %rd5, %rd19;
	ld.global.nc.u32 	%r18, [%rd20+4];
	sub.s64 	%rd9, %rd8, %rd2;
	shl.b64 	%rd21, %rd9, 2;
	add.s64 	%rd22, %rd5, %rd21;
	ld.global.nc.u32 	%r19, [%rd22+4];
	setp.ne.s32 	%p6, %r18, %r19;
	or.pred  	%p7, %p5, %p6;
	selp.f32 	%f77, 0f7FFFFFFF, 0f00000000, %p6;
	@%p7 bra 	$L__BB0_8;
	shl.b64 	%rd23, %rd8, 3;
	add.s64 	%rd24, %rd4, %rd23;
	ld.global.nc.v2.f32 	{%f9, %f10}, [%rd24+8];
	shl.b64 	%rd25, %rd9, 3;
	add.s64 	%rd26, %rd4, %rd25;
	ld.global.nc.v2.f32 	{%f11, %f12}, [%rd26+8];
	neg.f32 	%f13, %f11;
	sub.f32 	%f14, %f9, %f11;
	sub.f32 	%f15, %f14, %f9;
	sub.f32 	%f16, %f14, %f15;
	sub.f32 	%f17, %f9, %f16;
	sub.f32 	%f18, %f13, %f15;
	add.f32 	%f19, %f18, %f17;
	sub.f32 	%f20, %f10, %f12;
	add.f32 	%f21, %f20, %f19;
	add.f32 	%f22, %f14, %f21;
	sub.f32 	%f23, %f22, %f14;
	sub.f32 	%f24, %f21, %f23;
	add.s64 	%rd27, %rd3, %rd23;
	ld.global.nc.v2.f32 	{%f25, %f26}, [%rd27+8];
	add.s64 	%rd28, %rd3, %rd25;
	ld.global.nc.v2.f32 	{%f27, %f28}, [%rd28+8];
	neg.f32 	%f29, %f27;
	sub.f32 	%f30, %f25, %f27;
	sub.f32 	%f31, %f30, %f25;
	sub.f32 	%f32, %f30, %f31;
	sub.f32 	%f33, %f25, %f32;
	sub.f32 	%f34, %f29, %f31;
	add.f32 	%f35, %f34, %f33;
	sub.f32 	%f36, %f26, %f28;
	add.f32 	%f37, %f36, %f35;
	add.f32 	%f38, %f30, %f37;
	sub.f32 	%f39, %f38, %f30;
	sub.f32 	%f40, %f37, %f39;
	mul.f32 	%f41, %f1, %f22;
	neg.f32 	%f42, %f41;
	fma.rn.f32 	%f43, %f22, %f1, %f42;
	fma.rn.f32 	%f44, %f24, %f1, %f43;
	add.f32 	%f45, %f41, %f44;
	sub.f32 	%f46, %f45, %f41;
	sub.f32 	%f47, %f44, %f46;
	mul.f32 	%f48, %f1, %f38;
	neg.f32 	%f49, %f48;
	fma.rn.f32 	%f50, %f38, %f1, %f49;
	fma.rn.f32 	%f51, %f40, %f1, %f50;
	add.f32 	%f52, %f48, %f51;
	sub.f32 	%f53, %f52, %f48;
	sub.f32 	%f54, %f51, %f53;
	mul.f32 	%f55, %f45, %f45;
	neg.f32 	%f56, %f55;
	fma.rn.f32 	%f57, %f45, %f45, %f56;
	add.f32 	%f58, %f45, %f45;
	fma.rn.f32 	%f59, %f58, %f47, %f57;
	fma.rn.f32 	%f60, %f47, %f47, %f59;
	add.f32 	%f61, %f55, %f60;
	sub.f32 	%f62, %f55, %f61;
	add.f32 	%f63, %f60, %f62;
	neg.f32 	%f64, %f61;
	sub.f32 	%f65, %f52, %f61;
	sub.f32 	%f66, %f65, %f52;
	sub.f32 	%f67, %f65, %f66;
	sub.f32 	%f68, %f52, %f67;
	sub.f32 	%f69, %f64, %f66;
	add.f32 	%f70, %f69, %f68;
	sub.f32 	%f71, %f54, %f63;
	add.f32 	%f72, %f71, %f70;
	add.f32 	%f73, %f65, %f72;
	sub.f32 	%f74, %f73, %f65;
	sub.f32 	%f75, %f72, %f74;
	add.f32 	%f76, %f73, %f75;
	setp.lt.f32 	%p8, %f76, 0f00000000;
	selp.f32 	%f3, 0f00000000, %f76, %p8;
	setp.leu.f32 	%p9, %f3, 0f00000000;
	mov.f32 	%f77, 0f00000000;
	@%p9 bra 	$L__BB0_8;
	sqrt.rn.f32 	%f77, %f3;
$L__BB0_8:
	cvt.s64.s32 	%rd29, %r20;
	add.s64 	%rd30, %rd7, %rd29;
	shl.b64 	%rd31, %rd30, 2;
	add.s64 	%rd32, %rd6, %rd31;
	st.global.f32 	[%rd32], %f77;
	add.s32 	%r20, %r20, %r4;
	setp.lt.s32 	%p10, %r20, %r8;
	@%p10 bra 	$L__BB0_4;
$L__BB0_9:
	ret;

}
	// .globl	deviation_many_series_one_param_f32
.visible .entry deviation_many_series_one_param_f32(
	.param .u64 .ptr .align 1 deviation_many_series_one_param_f32_param_0,
	.param .u64 .ptr .align 1 deviation_many_series_one_param_f32_param_1,
	.param .u64 .ptr .align 1 deviation_many_series_one_param_f32_param_2,
	.param .u32 deviation_many_series_one_param_f32_param_3,
	.param .u32 deviation_many_series_one_param_f32_param_4,
	.param .u32 deviation_many_series_one_param_f32_param_5,
	.param .u64 .ptr .align 1 deviation_many_series_one_param_f32_param_6,
	.param .u64 .ptr .align 1 deviation_many_series_one_param_f32_param_7
)
{
	.reg .pred 	%p<10>;
	.reg .b32 	%r<21>;
	.reg .b32 	%f<78>;
	.reg .b64 	%rd<28>;

	ld.param.u64 	%rd7, [deviation_many_series_one_param_f32_param_0];
	ld.param.u64 	%rd8, [deviation_many_series_one_param_f32_param_1];
	ld.param.u64 	%rd9, [deviation_many_series_one_param_f32_param_2];
	ld.param.u32 	%r11, [deviation_many_series_one_param_f32_param_3];
	ld.param.u32 	%r12, [deviation_many_series_one_param_f32_param_4];
	ld.param.u32 	%r13, [deviation_many_series_one_param_f32_param_5];
	ld.param.u64 	%rd10, [deviation_many_series_one_param_f32_param_6];
	ld.param.u64 	%rd11, [deviation_many_series_one_param_f32_param_7];
	mov.u32 	%r1, %ctaid.y;
	setp.ge.s32 	%p1, %r1, %r12;
	@%p1 bra 	$L__BB1_8;
	cvta.to.global.u64 	%rd12, %rd10;
	mul.wide.u32 	%rd13, %r1, 4;
	add.s64 	%rd14, %rd12, %rd13;
	ld.global.nc.u32 	%r2, [%rd14];
	mov.u32 	%r14, %ctaid.x;
	mov.u32 	%r3, %ntid.x;
	mov.u32 	%r15, %tid.x;
	mad.lo.s32 	%r20, %r14, %r3, %r15;
	setp.ge.s32 	%p2, %r20, %r13;
	@%p2 bra 	$L__BB1_8;
	cvt.rn.f32.s32 	%f6, %r11;
	rcp.rn.f32 	%f1, %f6;
	cvta.to.global.u64 	%rd1, %rd8;
	cvta.to.global.u64 	%rd2, %rd7;
	cvta.to.global.u64 	%rd3, %rd9;
	mul.lo.s32 	%r5, %r12, %r11;
	cvta.to.global.u64 	%rd4, %rd11;
	mov.u32 	%r16, %nctaid.x;
	mul.lo.s32 	%r6, %r16, %r3;
	add.s32 	%r17, %r11, %r2;
	add.s32 	%r7, %r17, -1;
	cvt.s64.s32 	%rd17, %r5;
$L__BB1_3:
	mad.lo.s32 	%r9, %r20, %r12, %r1;
	setp.lt.s32 	%p3, %r20, %r7;
	mov.f32 	%f77, 0f7FFFFFFF;
	@%p3 bra 	$L__BB1_7;
	setp.eq.s32 	%p4, %r11, 1;
	cvt.s64.s32 	%rd5, %r9;
	mul.wide.s32 	%rd15, %r9, 4;
	add.s64 	%rd16, %rd3, %rd15;
	ld.global.nc.u32 	%r18, [%rd16+4];
	sub.s64 	%rd6, %rd5, %rd17;
	shl.b64 	%rd18, %rd6, 2;
	add.s64 	%rd19, %rd3, %rd18;
	ld.global.nc.u32 	%r19, [%rd19+4];
	setp.ne.s32 	%p5, %r18, %r19;
	or.pred  	%p6, %p4, %p5;
	selp.f32 	%f77, 0f7FFFFFFF, 0f00000000, %p5;
	@%p6 bra 	$L__BB1_7;
	shl.b64 	%rd20, %rd5, 3;
	add.s64 	%rd21, %rd2, %rd20;
	ld.global.nc.v2.f32 	{%f9, %f10}, [%rd21+8];
	shl.b64 	%rd22, %rd6, 3;
	add.s64 	%rd23, %rd2, %rd22;
	ld.global.nc.v2.f32 	{%f11, %f12}, [%rd23+8];
	neg.f32 	%f13, %f11;
	sub.f32 	%f14, %f9, %f11;
	sub.f32 	%f15, %f14, %f9;
	sub.f32 	%f16, %f14, %f15;
	sub.f32 	%f17, %f9, %f16;
	sub.f32 	%f18, %f13, %f15;
	add.f32 	%f19, %f18, %f17;
	sub.f32 	%f20, %f10, %f12;
	add.f32 	%f21, %f20, %f19;
	add.f32 	%f22, %f14, %f21;
	sub.f32 	%f23, %f22, %f14;
	sub.f32 	%f24, %f21, %f23;
	add.s64 	%rd24, %rd1, %rd20;
	ld.global.nc.v2.f32 	{%f25, %f26}, [%rd24+8];
	add.s64 	%rd25, %rd1, %rd22;
	ld.global.nc.v2.f32 	{%f27, %f28}, [%rd25+8];
	neg.f32 	%f29, %f27;
	sub.f32 	%f30, %f25, %f27;
	sub.f32 	%f31, %f30, %f25;
	sub.f32 	%f32, %f30, %f31;
	sub.f32 	%f33, %f25, %f32;
	sub.f32 	%f34, %f29, %f31;
	add.f32 	%f35, %f34, %f33;
	sub.f32 	%f36, %f26, %f28;
	add.f32 	%f37, %f36, %f35;
	add.f32 	%f38, %f30, %f37;
	sub.f32 	%f39, %f38, %f30;
	sub.f32 	%f40, %f37, %f39;
	mul.f32 	%f41, %f1, %f22;
	neg.f32 	%f42, %f41;
	fma.rn.f32 	%f43, %f22, %f1, %f42;
	fma.rn.f32 	%f44, %f24, %f1, %f43;
	add.f32 	%f45, %f41, %f44;
	sub.f32 	%f46, %f45, %f41;
	sub.f32 	%f47, %f44, %f46;
	mul.f32 	%f48, %f1, %f38;
	neg.f32 	%f49, %f48;
	fma.rn.f32 	%f50, %f38, %f1, %f49;
	fma.rn.f32 	%f51, %f40, %f1, %f50;
	add.f32 	%f52, %f48, %f51;
	sub.f32 	%f53, %f52, %f48;
	sub.f32 	%f54, %f51, %f53;
	mul.f32 	%f55, %f45, %f45;
	neg.f32 	%f56, %f55;
	fma.rn.f32 	%f57, %f45, %f45, %f56;
	add.f32 	%f58, %f45, %f45;
	fma.rn.f32 	%f59, %f58, %f47, %f57;
	fma.rn.f32 	%f60, %f47, %f47, %f59;
	add.f32 	%f61, %f55, %f60;
	sub.f32 	%f62, %f55, %f61;
	add.f32 	%f63, %f60, %f62;
	neg.f32 	%f64, %f61;
	sub.f32 	%f65, %f52, %f61;
	sub.f32 	%f66, %f65, %f52;
	sub.f32 	%f67, %f65, %f66;
	sub.f32 	%f68, %f52, %f67;
	sub.f32 	%f69, %f64, %f66;
	add.f32 	%f70, %f69, %f68;
	sub.f32 	%f71, %f54, %f63;
	add.f32 	%f72, %f71, %f70;
	add.f32 	%f73, %f65, %f72;
	sub.f32 	%f74, %f73, %f65;
	sub.f32 	%f75, %f72, %f74;
	add.f32 	%f76, %f73, %f75;
	setp.lt.f32 	%p7, %f76, 0f00000000;
	selp.f32 	%f3, 0f00000000, %f76, %p7;
	setp.leu.f32 	%p8, %f3, 0f00000000;
	mov.f32 	%f77, 0f00000000;
	@%p8 bra 	$L__BB1_7;
	sqrt.rn.f32 	%f77, %f3;
$L__BB1_7:
	mul.wide.s32 	%rd26, %r9, 4;
	add.s64 	%rd27, %rd4, %rd26;
	st.global.f32 	[%rd27], %f77;
	add.s32 	%r20, %r20, %r6;
	setp.lt.s32 	%p9, %r20, %r13;
	@%p9 bra 	$L__BB1_3;
$L__BB1_8:
	ret;

}


// ===== COMPILED SASS (sm_100) =====

	.target	sm_100

	.elftype	@"ET_EXEC"


//--------------------- .note.nv.tkinfo           --------------------------
	.section	.note.nv.tkinfo,"",@"SHT_NOTE"
	.sectionflags	@"SHF_NOTE_NV_TKINFO"
	.tkinfo
        /*0018*/ 	.word	0x00000002
        /*0030*/ 	.string	""
        /*0030*/ 	.string	"ptxas"
        /*0030*/ 	.string	"Cuda compilation tools, release 13.0, V13.0.88"
        /*0030*/ 	.string	"Build cuda_13.0.r13.0/compiler.36424714_0"
        /*0030*/ 	.string	"-arch sm_100 -m 64 "



//--------------------- .note.nv.cuinfo           --------------------------
	.section	.note.nv.cuinfo,"",@"SHT_NOTE"
	.sectionflags	@"SHF_NOTE_NV_CUINFO"
        /*0018*/ 	.short	0x0002
        /*001a*/ 	.short	0x0064
        /*001c*/ 	.short	0x0082
	.zero		2


//--------------------- .nv.info                  --------------------------
	.section	.nv.info,"",@"SHT_CUDA_INFO"
	.align	4


	//----- nvinfo : EIATTR_REGCOUNT
	.align		4
        /*0000*/ 	.byte	0x04, 0x2f
        /*0002*/ 	.short	(.L_1 - .L_0)
	.align		4
.L_0:
        /*0004*/ 	.word	index@(deviation_batch_f32)
        /*0008*/ 	.word	0x00000019


	//----- nvinfo : EIATTR_FRAME_SIZE
	.align		4
.L_1:
        /*000c*/ 	.byte	0x04, 0x11
        /*000e*/ 	.short	(.L_3 - .L_2)
	.align		4
.L_2:
        /*0010*/ 	.word	index@($__internal_3_$__cuda_sm20_sqrt_rn_f32_slowpath)
        /*0014*/ 	.word	0x00000000


	//----- nvinfo : EIATTR_FRAME_SIZE
	.align		4
.L_3:
        /*0018*/ 	.byte	0x04, 0x11
        /*001a*/ 	.short	(.L_5 - .L_4)
	.align		4
.L_4:
        /*001c*/ 	.word	index@($__internal_2_$__cuda_sm20_rcp_rn_f32_slowpath)
        /*0020*/ 	.word	0x00000000


	//----- nvinfo : EIATTR_FRAME_SIZE
	.align		4
.L_5:
        /*0024*/ 	.byte	0x04, 0x11
        /*0026*/ 	.short	(.L_7 - .L_6)
	.align		4
.L_6:
        /*0028*/ 	.word	index@(deviation_batch_f32)
        /*002c*/ 	.word	0x00000000


	//----- nvinfo : EIATTR_REGCOUNT
	.align		4
.L_7:
        /*0030*/ 	.byte	0x04, 0x2f
        /*0032*/ 	.short	(.L_9 - .L_8)
	.align		4
.L_8:
        /*0034*/ 	.word	index@(deviation_many_series_one_param_f32)
        /*0038*/ 	.word	0x0000001e


	//----- nvinfo : EIATTR_FRAME_SIZE
	.align		4
.L_9:
        /*003c*/ 	.byte	0x04, 0x11
        /*003e*/ 	.short	(.L_11 - .L_10)
	.align		4
.L_10:
        /*0040*/ 	.word	index@($__internal_1_$__cuda_sm20_sqrt_rn_f32_slowpath)
        /*0044*/ 	.word	0x00000000


	//----- nvinfo : EIATTR_FRAME_SIZE
	.align		4
.L_11:
        /*0048*/ 	.byte	0x04, 0x11
        /*004a*/ 	.short	(.L_13 - .L_12)
	.align		4
.L_12:
        /*004c*/ 	.word	index@($__internal_0_$__cuda_sm20_rcp_rn_f32_slowpath)
        /*0050*/ 	.word	0x00000000


	//----- nvinfo : EIATTR_FRAME_SIZE
	.align		4
.L_13:
        /*0054*/ 	.byte	0x04, 0x11
        /*0056*/ 	.short	(.L_15 - .L_14)
	.align		4
.L_14:
        /*0058*/ 	.word	index@(deviation_many_series_one_param_f32)
        /*005c*/ 	.word	0x00000000


	//----- nvinfo : EIATTR_MIN_STACK_SIZE
	.align		4
.L_15:
        /*0060*/ 	.byte	0x04, 0x12
        /*0062*/ 	.short	(.L_17 - .L_16)
	.align		4
.L_16:
        /*0064*/ 	.word	index@(deviation_many_series_one_param_f32)
        /*0068*/ 	.word	0x00000000


	//----- nvinfo : EIATTR_MIN_STACK_SIZE
	.align		4
.L_17:
        /*006c*/ 	.byte	0x04, 0x12
        /*006e*/ 	.short	(.L_19 - .L_18)
	.align		4
.L_18:
        /*0070*/ 	.word	index@(deviation_batch_f32)
        /*0074*/ 	.word	0x00000000
.L_19:


//--------------------- .nv.compat                --------------------------
	.section	.nv.compat,"",@"SHT_CUDA_COMPAT_INFO"
	.align	4
        /*0000*/ 	.byte	0x02, 0x09, 0x00, 0x00, 0x02, 0x02, 0x01, 0x00, 0x02, 0x05, 0x05, 0x00, 0x03, 0x07, 0x01, 0x01
        /*0010*/ 	.byte	0x02, 0x03, 0x00, 0x00, 0x02, 0x06, 0x01, 0x00, 0x04, 0x0b, 0x08, 0x00, 0x01, 0x00, 0x00, 0x00
        /*0020*/ 	.byte	0x00, 0x00, 0x00, 0x00


//--------------------- .nv.info.deviation_many_series_one_param_f32 --------------------------
	.section	.nv.info.deviation_many_series_one_param_f32,"",@"SHT_CUDA_INFO"
	.sectionflags	@""
	.align	4


	//----- nvinfo : EIATTR_CUDA_API_VERSION
	.align		4
        /*0000*/ 	.byte	0x04, 0x37
        /*0002*/ 	.short	(.L_21 - .L_20)
.L_20:
        /*0004*/ 	.word	0x00000082


	//----- nvinfo : EIATTR_KPARAM_INFO
	.align		4
.L_21:
        /*0008*/ 	.byte	0x04, 0x17
        /*000a*/ 	.short	(.L_23 - .L_22)
.L_22:
        /*000c*/ 	.word	0x00000000
        /*0010*/ 	.short	0x0007
        /*0012*/ 	.short	0x0030
        /*0014*/ 	.byte	0x00, 0xf5, 0x21, 0x00


	//----- nvinfo : EIATTR_KPARAM_INFO
	.align		4
.L_23:
        /*0018*/ 	.byte	0x04, 0x17
        /*001a*/ 	.short	(.L_25 - .L_24)
.L_24:
        /*001c*/ 	.word	0x00000000
        /*0020*/ 	.short	0x0006
        /*0022*/ 	.short	0x0028
        /*0024*/ 	.byte	0x00, 0xf5, 0x21, 0x00


	//----- nvinfo : EIATTR_KPARAM_INFO
	.align		4
.L_25:
        /*0028*/ 	.byte	0x04, 0x17
        /*002a*/ 	.short	(.L_27 - .L_26)
.L_26:
        /*002c*/ 	.word	0x00000000
        /*0030*/ 	.short	0x0005
        /*0032*/ 	.short	0x0020
        /*0034*/ 	.byte	0x00, 0xf0, 0x11, 0x00


	//----- nvinfo : EIATTR_KPARAM_INFO
	.align		4
.L_27:
        /*0038*/ 	.byte	0x04, 0x17
        /*003a*/ 	.short	(.L_29 - .L_28)
.L_28:
        /*003c*/ 	.word	0x00000000
        /*0040*/ 	.short	0x0004
        /*0042*/ 	.short	0x001c
        /*0044*/ 	.byte	0x00, 0xf0, 0x11, 0x00


	//----- nvinfo : EIATTR_KPARAM_INFO
	.align		4
.L_29:
        /*0048*/ 	.byte	0x04, 0x17
        /*004a*/ 	.short	(.L_31 - .L_30)
.L_30:
        /*004c*/ 	.word	0x00000000
        /*0050*/ 	.short	0x0003
        /*0052*/ 	.short	0x0018
        /*0054*/ 	.byte	0x00, 0xf0, 0x11, 0x00


	//----- nvinfo : EIATTR_KPARAM_INFO
	.align		4
.L_31:
        /*0058*/ 	.byte	0x04, 0x17
        /*005a*/ 	.short	(.L_33 - .L_32)
.L_32:
        /*005c*/ 	.word	0x00000000
        /*0060*/ 	.short	0x0002
        /*0062*/ 	.short	0x0010
        /*0064*/ 	.byte	0x00, 0xf5, 0x21, 0x00


	//----- nvinfo : EIATTR_KPARAM_INFO
	.align		4
.L_33:
        /*0068*/ 	.byte	0x04, 0x17
        /*006a*/ 	.short	(.L_35 - .L_34)
.L_34:
        /*006c*/ 	.word	0x00000000
        /*0070*/ 	.short	0x0001
        /*0072*/ 	.short	0x0008
        /*0074*/ 	.byte	0x00, 0xf5, 0x21, 0x00


	//----- nvinfo : EIATTR_KPARAM_INFO
	.align		4
.L_35:
        /*0078*/ 	.byte	0x04, 0x17
        /*007a*/ 	.short	(.L_37 - .L_36)
.L_36:
        /*007c*/ 	.word	0x00000000
        /*0080*/ 	.short	0x0000
        /*0082*/ 	.short	0x0000
        /*0084*/ 	.byte	0x00, 0xf5, 0x21, 0x00


	//----- nvinfo : EIATTR_SPARSE_MMA_MASK
	.align		4
.L_37:
        /*0088*/ 	.byte	0x03, 0x50
        /*008a*/ 	.short	0x0000


	//----- nvinfo : EIATTR_MAXREG_COUNT
	.align		4
        /*008c*/ 	.byte	0x03, 0x1b
        /*008e*/ 	.short	0x00ff


	//----- nvinfo : EIATTR_MERCURY_ISA_VERSION
	.align		4
        /*0090*/ 	.byte	0x03, 0x5f
        /*0092*/ 	.short	0x0101


	//----- nvinfo : EIATTR_VRC_CTA_INIT_COUNT
	.align		4
        /*0094*/ 	.byte	0x02, 0x4a
	.zero		1
	.zero		1


	//----- nvinfo : EIATTR_EXIT_INSTR_OFFSETS
	.align		4
        /*0098*/ 	.byte	0x04, 0x1c
        /*009a*/ 	.short	(.L_39 - .L_38)


	//   ....[0]....
.L_38:
        /*009c*/ 	.word	0x00000040


	//   ....[1]....
        /*00a0*/ 	.word	0x000000b0


	//   ....[2]....
        /*00a4*/ 	.word	0x00000990


	//----- nvinfo : EIATTR_CRS_STACK_SIZE
	.align		4
.L_39:
        /*00a8*/ 	.byte	0x04, 0x1e
        /*00aa*/ 	.short	(.L_41 - .L_40)
.L_40:
        /*00ac*/ 	.word	0x00000000


	//----- nvinfo : EIATTR_CBANK_PARAM_SIZE
	.align		4
.L_41:
        /*00b0*/ 	.byte	0x03, 0x19
        /*00b2*/ 	.short	0x0038


	//----- nvinfo : EIATTR_PARAM_CBANK
	.align		4
        /*00b4*/ 	.byte	0x04, 0x0a
        /*00b6*/ 	.short	(.L_43 - .L_42)
	.align		4
.L_42:
        /*00b8*/ 	.word	index@(.nv.constant0.deviation_many_series_one_param_f32)
        /*00bc*/ 	.short	0x0380
        /*00be*/ 	.short	0x0038


	//----- nvinfo : EIATTR_SW_WAR
	.align		4
.L_43:
        /*00c0*/ 	.byte	0x04, 0x36
        /*00c2*/ 	.short	(.L_45 - .L_44)
.L_44:
        /*00c4*/ 	.word	0x00000008
.L_45:


//--------------------- .nv.info.deviation_batch_f32 --------------------------
	.section	.nv.info.deviation_batch_f32,"",@"SHT_CUDA_INFO"
	.sectionflags	@""
	.align	4


	//----- nvinfo : EIATTR_CUDA_API_VERSION
	.align		4
        /*0000*/ 	.byte	0x04, 0x37
        /*0002*/ 	.short	(.L_47 - .L_46)
.L_46:
        /*0004*/ 	.word	0x00000082


	//----- nvinfo : EIATTR_KPARAM_INFO
	.align		4
.L_47:
        /*0008*/ 	.byte	0x04, 0x17
        /*000a*/ 	.short	(.L_49 - .L_48)
.L_48:
        /*000c*/ 	.word	0x00000000
        /*0010*/ 	.short	0x0007
        /*0012*/ 	.short	0x0030
        /*0014*/ 	.byte	0x00, 0xf5, 0x21, 0x00


	//----- nvinfo : EIATTR_KPARAM_INFO
	.align		4
.L_49:
        /*0018*/ 	.byte	0x04, 0x17
        /*001a*/ 	.short	(.L_51 - .L_50)
.L_50:
        /*001c*/ 	.word	0x00000000
        /*0020*/ 	.short	0x0006
        /*0022*/ 	.short	0x0028
        /*0024*/ 	.byte	0x00, 0xf0, 0x11, 0x00


	//----- nvinfo : EIATTR_KPARAM_INFO
	.align		4
.L_51:
        /*0028*/ 	.byte	0x04, 0x17
        /*002a*/ 	.short	(.L_53 - .L_52)
.L_52:
        /*002c*/ 	.word	0x00000000
        /*0030*/ 	.short	0x0005
        /*0032*/ 	.short	0x0020
        /*0034*/ 	.byte	0x00, 0xf5, 0x21, 0x00


	//----- nvinfo : EIATTR_KPARAM_INFO
	.align		4
.L_53:
        /*0038*/ 	.byte	0x04, 0x17
        /*003a*/ 	.short	(.L_55 - .L_54)
.L_54:
        /*003c*/ 	.word	0x00000000
        /*0040*/ 	.short	0x0004
        /*0042*/ 	.short	0x001c
        /*0044*/ 	.byte	0x00, 0xf0, 0x11, 0x00


	//----- nvinfo : EIATTR_KPARAM_INFO
	.align		4
.L_55:
        /*0048*/ 	.byte	0x04, 0x17
        /*004a*/ 	.short	(.L_57 - .L_56)
.L_56:
        /*004c*/ 	.word	0x00000000
        /*0050*/ 	.short	0x0003
        /*0052*/ 	.short	0x0018
        /*0054*/ 	.byte	0x00, 0xf0, 0x11, 0x00


	//----- nvinfo : EIATTR_KPARAM_INFO
	.align		4
.L_57:
        /*0058*/ 	.byte	0x04, 0x17
        /*005a*/ 	.short	(.L_59 - .L_58)
.L_58:
        /*005c*/ 	.word	0x00000000
        /*0060*/ 	.short	0x0002
        /*0062*/ 	.short	0x0010
        /*0064*/ 	.byte	0x00, 0xf5, 0x21, 0x00


	//----- nvinfo : EIATTR_KPARAM_INFO
	.align		4
.L_59:
        /*0068*/ 	.byte	0x04, 0x17
        /*006a*/ 	.short	(.L_61 - .L_60)
.L_60:
        /*006c*/ 	.word	0x00000000
        /*0070*/ 	.short	0x0001
        /*0072*/ 	.short	0x0008
        /*0074*/ 	.byte	0x00, 0xf5, 0x21, 0x00


	//----- nvinfo : EIATTR_KPARAM_INFO
	.align		4
.L_61:
        /*0078*/ 	.byte	0x04, 0x17
        /*007a*/ 	.short	(.L_63 - .L_62)
.L_62:
        /*007c*/ 	.word	0x00000000
        /*0080*/ 	.short	0x0000
        /*0082*/ 	.short	0x0000
        /*0084*/ 	.byte	0x00, 0xf5, 0x21, 0x00


	//----- nvinfo : EIATTR_SPARSE_MMA_MASK
	.align		4
.L_63:
        /*0088*/ 	.byte	0x03, 0x50
        /*008a*/ 	.short	0x0000


	//----- nvinfo : EIATTR_MAXREG_COUNT
	.align		4
        /*008c*/ 	.byte	0x03, 0x1b
        /*008e*/ 	.short	0x00ff


	//----- nvinfo : EIATTR_MERCURY_ISA_VERSION
	.align		4
        /*0090*/ 	.byte	0x03, 0x5f
        /*0092*/ 	.short	0x0101


	//----- nvinfo : EIATTR_VRC_CTA_INIT_COUNT
	.align		4
        /*0094*/ 	.byte	0x02, 0x4a
	.zero		1
	.zero		1


	//----- nvinfo : EIATTR_EXIT_INSTR_OFFSETS
	.align		4
        /*0098*/ 	.byte	0x04, 0x1c
        /*009a*/ 	.short	(.L_65 - .L_64)


	//   ....[0]....
.L_64:
        /*009c*/ 	.word	0x00000040


	//   ....[1]....
        /*00a0*/ 	.word	0x000000c0


	//   ....[2]....
        /*00a4*/ 	.word	0x00000130


	//   ....[3]....
        /*00a8*/ 	.word	0x000009e0


	//----- nvinfo : EIATTR_CRS_STACK_SIZE
	.align		4
.L_65:
        /*00ac*/ 	.byte	0x04, 0x1e
        /*00ae*/ 	.short	(.L_67 - .L_66)
.L_66:
        /*00b0*/ 	.word	0x00000000


	//----- nvinfo : EIATTR_CBANK_PARAM_SIZE
	.align		4
.L_67:
        /*00b4*/ 	.byte	0x03, 0x19
        /*00b6*/ 	.short	0x0038


	//----- nvinfo : EIATTR_PARAM_CBANK
	.align		4
        /*00b8*/ 	.byte	0x04, 0x0a
        /*00ba*/ 	.short	(.L_69 - .L_68)
	.align		4
.L_68:
        /*00bc*/ 	.word	index@(.nv.constant0.deviation_batch_f32)
        /*00c0*/ 	.short	0x0380
        /*00c2*/ 	.short	0x0038


	//----- nvinfo : EIATTR_SW_WAR
	.align		4
.L_69:
        /*00c4*/ 	.byte	0x04, 0x36
        /*00c6*/ 	.short	(.L_71 - .L_70)
.L_70:
        /*00c8*/ 	.word	0x00000008
.L_71:


//--------------------- .nv.callgraph             --------------------------
	.section	.nv.callgraph,"",@"SHT_CUDA_CALLGRAPH"
	.align	4
	.sectionentsize	8
	.align		4
        /*0000*/ 	.word	0x00000000
	.align		4
        /*0004*/ 	.word	0xffffffff
	.align		4
        /*0008*/ 	.word	0x00000000
	.align		4
        /*000c*/ 	.word	0xfffffffe
	.align		4
        /*0010*/ 	.word	0x00000000
	.align		4
        /*0014*/ 	.word	0xfffffffd
	.align		4
        /*0018*/ 	.word	0x00000000
	.align		4
        /*001c*/ 	.word	0xfffffffc


//--------------------- .text.deviation_many_series_one_param_f32 --------------------------
	.section	.text.deviation_many_series_one_param_f32,"ax",@progbits
	.align	128
        .global         deviation_many_series_one_param_f32
        .type           deviation_many_series_one_param_f32,@function
        .size           deviation_many_series_one_param_f32,(.L_x_25 - deviation_many_series_one_param_f32)
        .other          deviation_many_series_one_param_f32,@"STO_CUDA_ENTRY STV_DEFAULT"
deviation_many_series_one_param_f32:
.text.deviation_many_series_one_param_f32:
[----:B------:R-:W-:Y:S01]  /*0000*/  LDC R1, c[0x0][0x37c] ;  /* 0x0000df00ff017b82 */ /* 0x000fe20000000800 */
[----:B------:R-:W0:Y:S01]  /*0010*/  S2R R15, SR_CTAID.Y ;  /* 0x00000000000f7919 */ /* 0x000e220000002600 */
[----:B------:R-:W0:Y:S02]  /*0020*/  LDCU UR4, c[0x0][0x39c] ;  /* 0x00007380ff0477ac */ /* 0x000e240008000800 */
[----:B0-----:R-:W-:-:S13]  /*0030*/  ISETP.GE.AND P0, PT, R15, UR4, PT ;  /* 0x000000040f007c0c */ /* 0x001fda000bf06270 */
[----:B------:R-:W-:Y:S05]  /*0040*/  @P0 EXIT ;  /* 0x000000000000094d */ /* 0x000fea0003800000 */
[----:B------:R-:W0:Y:S01]  /*0050*/  S2R R14, SR_TID.X ;  /* 0x00000000000e7919 */ /* 0x000e220000002100 */
[----:B------:R-:W0:Y:S01]  /*0060*/  S2UR UR4, SR_CTAID.X ;  /* 0x00000000000479c3 */ /* 0x000e220000002500 */
[----:B------:R-:W1:Y:S07]  /*0070*/  LDCU UR5, c[0x0][0x3a0] ;  /* 0x00007400ff0577ac */ /* 0x000e6e0008000800 */
[----:B------:R-:W0:Y:S02]  /*0080*/  LDC R21, c[0x0][0x360] ;  /* 0x0000d800ff157b82 */ /* 0x000e240000000800 */
[----:B0-----:R-:W-:-:S05]  /*0090*/  IMAD R14, R21, UR4, R14 ;  /* 0x00000004150e7c24 */ /* 0x001fca000f8e020e */
[----:B-1----:R-:W-:-:S13]  /*00a0*/  ISETP.GE.AND P0, PT, R14, UR5, PT ;  /* 0x000000050e007c0c */ /* 0x002fda000bf06270 */
[----:B------:R-:W-:Y:S05]  /*00b0*/  @P0 EXIT ;  /* 0x000000000000094d */ /* 0x000fea0003800000 */
[----:B------:R-:W0:Y:S01]  /*00c0*/  LDC.64 R2, c[0x0][0x3a8] ;  /* 0x0000ea00ff027b82 */ /* 0x000e220000000a00 */
[----:B------:R-:W1:Y:S01]  /*00d0*/  LDCU.64 UR4, c[0x0][0x358] ;  /* 0x00006b00ff0477ac */ /* 0x000e620008000a00 */
[----:B------:R-:W2:Y:S01]  /*00e0*/  LDCU UR6, c[0x0][0x398] ;  /* 0x00007300ff0677ac */ /* 0x000ea20008000800 */
[----:B0-----:R-:W-:-:S05]  /*00f0*/  IMAD.WIDE.U32 R2, R15, 0x4, R2 ;  /* 0x000000040f027825 */ /* 0x001fca00078e0002 */
[----:B-1----:R0:W5:Y:S01]  /*0100*/  LDG.E.CONSTANT R19, desc[UR4][R2.64] ;  /* 0x0000000402137981 */ /* 0x002162000c1e9900 */
[----:B--2---:R-:W-:-:S04]  /*0110*/  I2FP.F32.S32 R0, UR6 ;  /* 0x0000000600007c45 */ /* 0x004fc80008201400 */
[----:B------:R-:W-:-:S04]  /*0120*/  IADD3 R4, PT, PT, R0, 0x1800000, RZ ;  /* 0x0180000000047810 */ /* 0x000fc80007ffe0ff */
[----:B------:R-:W-:-:S04]  /*0130*/  LOP3.LUT R4, R4, 0x7f800000, RZ, 0xc0, !PT ;  /* 0x7f80000004047812 */ /* 0x000fc800078ec0ff */
[----:B------:R-:W-:-:S13]  /*0140*/  ISETP.GT.U32.AND P0, PT, R4, 0x1ffffff, PT ;  /* 0x01ffffff0400780c */ /* 0x000fda0003f04070 */
[----:B0-----:R-:W-:Y:S05]  /*0150*/  @P0 BRA `(.L_x_0) ;  /* 0x00000000000c0947 */ /* 0x001fea0003800000 */
[----:B------:R-:W-:-:S07]  /*0160*/  MOV R2, 0x180 ;  /* 0x0000018000027802 */ /* 0x000fce0000000f00 */
[----:B-----5:R-:W-:Y:S05]  /*0170*/  CALL.REL.NOINC `($__internal_0_$__cuda_sm20_rcp_rn_f32_slowpath) ;  /* 0x0000000800087944 */ /* 0x020fea0003c00000 */
[----:B------:R-:W-:Y:S05]  /*0180*/  BRA `(.L_x_1) ;  /* 0x0000000000107947 */ /* 0x000fea0003800000 */
.L_x_0:
[----:B------:R-:W0:Y:S02]  /*0190*/  MUFU.RCP R3, R0 ;  /* 0x0000000000037308 */ /* 0x000e240000001000 */
[----:B0-----:R-:W-:-:S04]  /*01a0*/  FFMA R2, R0, R3, -1 ;  /* 0xbf80000000027423 */ /* 0x001fc80000000003 */
[----:B------:R-:W-:-:S04]  /*01b0*/  FADD.FTZ R2, -R2, -RZ ;  /* 0x800000ff02027221 */ /* 0x000fc80000010100 */
[----:B------:R-:W-:-:S07]  /*01c0*/  FFMA R16, R3, R2, R3 ;  /* 0x0000000203107223 */ /* 0x000fce0000000003 */
.L_x_1:
[----:B------:R-:W0:Y:S01]  /*01d0*/  LDC.64 R6, c[0x0][0x398] ;  /* 0x0000e600ff067b82 */ /* 0x000e220000000a00 */
[----:B------:R-:W1:Y:S01]  /*01e0*/  LDCU UR6, c[0x0][0x370] ;  /* 0x00006e00ff0677ac */ /* 0x000e620008000800 */
[----:B------:R-:W2:Y:S06]  /*01f0*/  LDCU UR7, c[0x0][0x39c] ;  /* 0x00007380ff0777ac */ /* 0x000eac0008000800 */
[----:B------:R-:W3:Y:S01]  /*0200*/  LDC R20, c[0x0][0x398] ;  /* 0x0000e600ff147b82 */ /* 0x000ee20000000800 */
[----:B------:R-:W4:Y:S01]  /*0210*/  LDCU UR10, c[0x0][0x3a0] ;  /* 0x00007400ff0a77ac */ /* 0x000f220008000800 */
[----:B------:R-:W0:Y:S06]  /*0220*/  LDCU.64 UR8, c[0x0][0x390] ;  /* 0x00007200ff0877ac */ /* 0x000e2c0008000a00 */
[----:B------:R-:W2:Y:S01]  /*0230*/  LDC.64 R4, c[0x0][0x390] ;  /* 0x0000e400ff047b82 */ /* 0x000ea20000000a00 */
[----:B------:R-:W0:Y:S01]  /*0240*/  LDCU.128 UR12, c[0x0][0x380] ;  /* 0x00007000ff0c77ac */ /* 0x000e220008000c00 */
[----:B-1----:R-:W-:-:S06]  /*0250*/  IMAD R21, R21, UR6, RZ ;  /* 0x0000000615157c24 */ /* 0x002fcc000f8e02ff */
[----:B------:R-:W1:Y:S01]  /*0260*/  LDC.64 R2, c[0x0][0x3b0] ;  /* 0x0000ec00ff027b82 */ /* 0x000e620000000a00 */
[----:B0-----:R-:W-:Y:S01]  /*0270*/  IMAD R17, R7, R6, RZ ;  /* 0x0000000607117224 */ /* 0x001fe200078e02ff */
[----:B-----5:R-:W-:-:S04]  /*0280*/  IADD3 R19, PT, PT, R19, -0x1, R6 ;  /* 0xffffffff13137810 */ /* 0x020fc80007ffe006 */
[----:B----4-:R-:W-:-:S07]  /*0290*/  SHF.R.S32.HI R18, RZ, 0x1f, R17 ;  /* 0x0000001fff127819 */ /* 0x010fce0000011411 */
.L_x_6:
[C---:B------:R-:W-:Y:S01]  /*02a0*/  ISETP.GE.AND P1, PT, R14.reuse, R19, PT ;  /* 0x000000130e00720c */ /* 0x040fe20003f26270 */
[----:B--2---:R-:W-:Y:S01]  /*02b0*/  IMAD R23, R14, UR7, R15 ;  /* 0x000000070e177c24 */ /* 0x004fe2000f8e020f */
[----:B------:R-:W-:Y:S01]  /*02c0*/  IADD3 R14, PT, PT, R21, R14, RZ ;  /* 0x0000000e150e7210 */ /* 0x000fe20007ffe0ff */
[----:B------:R-:W-:Y:S01]  /*02d0*/  BSSY.RECONVERGENT B0, `(.L_x_2) ;  /* 0x0000068000007945 */ /* 0x000fe20003800200 */
[----:B0-----:R-:W-:Y:S02]  /*02e0*/  MOV R11, 0x7fffffff ;  /* 0x7fffffff000b7802 */ /* 0x001fe40000000f00 */
[----:B------:R-:W-:-:S07]  /*02f0*/  ISETP.GE.AND P0, PT, R14, UR10, PT ;  /* 0x0000000a0e007c0c */ /* 0x000fce000bf06270 */
[----:B------:R-:W-:Y:S06]  /*0300*/  @!P1 BRA `(.L_x_3) ;  /* 0x0000000400909947 */ /* 0x000fec0003800000 */
[----:B------:R-:W-:Y:S01]  /*0310*/  SHF.R.S32.HI R13, RZ, 0x1f, R23 ;  /* 0x0000001fff0d7819 */ /* 0x000fe20000011417 */
[----:B------:R-:W-:Y:S01]  /*0320*/  IMAD.WIDE R8, R23, 0x4, R4 ;  /* 0x0000000417087825 */ /* 0x000fe200078e0204 */
[----:B------:R-:W-:-:S04]  /*0330*/  IADD3 R0, P1, PT, -R17, R23, RZ ;  /* 0x0000001711007210 */ /* 0x000fc80007f3e1ff */
[----:B------:R-:W-:Y:S01]  /*0340*/  IADD3.X R25, PT, PT, ~R18, R13, RZ, P1, !PT ;  /* 0x0000000d12197210 */ /* 0x000fe20000ffe5ff */
[----:B------:R-:W2:Y:S01]  /*0350*/  LDG.E.CONSTANT R8, desc[UR4][R8.64+0x4] ;  /* 0x0000040408087981 */ /* 0x000ea2000c1e9900 */
[----:B------:R-:W-:-:S04]  /*0360*/  LEA R6, P1, R0, UR8, 0x2 ;  /* 0x0000000800067c11 */ /* 0x000fc8000f8210ff */
[----:B------:R-:W-:-:S06]  /*0370*/  LEA.HI.X R7, R0, UR9, R25, 0x2, P1 ;  /* 0x0000000900077c11 */ /* 0x000fcc00088f1419 */
[----:B------:R-:W2:Y:S02]  /*0380*/  LDG.E.CONSTANT R7, desc[UR4][R6.64+0x4] ;  /* 0x0000040406077981 */ /* 0x000ea4000c1e9900 */
[----:B--2---:R-:W-:-:S04]  /*0390*/  ISETP.NE.AND P1, PT, R8, R7, PT ;  /* 0x000000070800720c */ /* 0x004fc80003f25270 */
[----:B---3--:R-:W-:Y:S02]  /*03a0*/  ISETP.EQ.OR P2, PT, R20, 0x1, P1 ;  /* 0x000000011400780c */ /* 0x008fe40000f42670 */
[----:B------:R-:W-:-:S11]  /*03b0*/  FSEL R11, RZ, +QNAN , !P1 ;  /* 0x7fffffffff0b7808 */ /* 0x000fd60004800000 */
[----:B------:R-:W-:Y:S05]  /*03c0*/  @P2 BRA `(.L_x_3) ;  /* 0x0000000400602947 */ /* 0x000fea0003800000 */
[C---:B------:R-:W-:Y:S02]  /*03d0*/  SHF.L.U32 R12, R23.reuse, 0x3, RZ ;  /* 0x00000003170c7819 */ /* 0x040fe400000006ff */
[C---:B------:R-:W-:Y:S02]  /*03e0*/  SHF.L.U32 R10, R0.reuse, 0x3, RZ ;  /* 0x00000003000a7819 */ /* 0x040fe400000006ff */
[----:B------:R-:W-:Y:S02]  /*03f0*/  SHF.L.U64.HI R0, R0, 0x3, R25 ;  /* 0x0000000300007819 */ /* 0x000fe40000010219 */
[----:B------:R-:W-:Y:S02]  /*0400*/  SHF.L.U64.HI R11, R23, 0x3, R13 ;  /* 0x00000003170b7819 */ /* 0x000fe4000001020d */
[----:B------:R-:W-:Y:S02]  /*0410*/  IADD3 R6, P1, PT, R12, UR12, RZ ;  /* 0x0000000c0c067c10 */ /* 0x000fe4000ff3e0ff */
[----:B------:R-:W-:-:S02]  /*0420*/  IADD3 R8, P2, PT, R10, UR12, RZ ;  /* 0x0000000c0a087c10 */ /* 0x000fc4000ff5e0ff */
[----:B------:R-:W-:Y:S02]  /*0430*/  IADD3.X R7, PT, PT, R11, UR13, RZ, P1, !PT ;  /* 0x0000000d0b077c10 */ /* 0x000fe40008ffe4ff */
[----:B------:R-:W-:-:S04]  /*0440*/  IADD3.X R9, PT, PT, R0, UR13, RZ, P2, !PT ;  /* 0x0000000d00097c10 */ /* 0x000fc800097fe4ff */
[----:B------:R-:W2:Y:S04]  /*0450*/  LDG.E.64.CONSTANT R6, desc[UR4][R6.64+0x8] ;  /* 0x0000080406067981 */ /* 0x000ea8000c1e9b00 */
[----:B------:R-:W2:Y:S01]  /*0460*/  LDG.E.64.CONSTANT R8, desc[UR4][R8.64+0x8] ;  /* 0x0000080408087981 */ /* 0x000ea2000c1e9b00 */
[----:B------:R-:W-:Y:S02]  /*0470*/  IADD3 R12, P1, PT, R12, UR14, RZ ;  /* 0x0000000e0c0c7c10 */ /* 0x000fe4000ff3e0ff */
[----:B------:R-:W-:Y:S02]  /*0480*/  IADD3 R10, P2, PT, R10, UR14, RZ ;  /* 0x0000000e0a0a7c10 */ /* 0x000fe4000ff5e0ff */
[----:B------:R-:W-:Y:S02]  /*0490*/  IADD3.X R13, PT, PT, R11, UR15, RZ, P1, !PT ;  /* 0x0000000f0b0d7c10 */ /* 0x000fe40008ffe4ff */
[----:B------:R-:W-:-:S04]  /*04a0*/  IADD3.X R11, PT, PT, R0, UR15, RZ, P2, !PT ;  /* 0x0000000f000b7c10 */ /* 0x000fc800097fe4ff */
[----:B------:R-:W3:Y:S04]  /*04b0*/  LDG.E.64.CONSTANT R12, desc[UR4][R12.64+0x8] ;  /* 0x000008040c0c7981 */ /* 0x000ee8000c1e9b00 */
[----:B------:R-:W3:Y:S01]  /*04c0*/  LDG.E.64.CONSTANT R10, desc[UR4][R10.64+0x8] ;  /* 0x000008040a0a7981 */ /* 0x000ee2000c1e9b00 */
[----:B--2---:R-:W-:Y:S01]  /*04d0*/  FADD R25, R6, -R8 ;  /* 0x8000000806197221 */ /* 0x004fe20000000000 */
[----:B------:R-:W-:-:S03]  /*04e0*/  FADD R9, R7, -R9 ;  /* 0x8000000907097221 */ /* 0x000fc60000000000 */
[----:B------:R-:W-:-:S04]  /*04f0*/  FADD R0, -R6, R25 ;  /* 0x0000001906007221 */ /* 0x000fc80000000100 */
[--C-:B------:R-:W-:Y:S01]  /*0500*/  FADD R27, R25, -R0.reuse ;  /* 0x80000000191b7221 */ /* 0x100fe20000000000 */
[----:B------:R-:W-:-:S03]  /*0510*/  FADD R0, -R8, -R0 ;  /* 0x8000000008007221 */ /* 0x000fc60000000100 */
[----:B------:R-:W-:Y:S01]  /*0520*/  FADD R27, R6, -R27 ;  /* 0x8000001b061b7221 */ /* 0x000fe20000000000 */
[----:B---3--:R-:W-:-:S03]  /*0530*/  FADD R7, R12, -R10 ;  /* 0x8000000a0c077221 */ /* 0x008fc60000000000 */
[----:B------:R-:W-:Y:S01]  /*0540*/  FADD R0, R27, R0 ;  /* 0x000000001b007221 */ /* 0x000fe20000000000 */
[----:B------:R-:W-:Y:S01]  /*0550*/  FADD R11, R13, -R11 ;  /* 0x8000000b0d0b7221 */ /* 0x000fe20000000000 */
[----:B------:R-:W-:Y:S02]  /*0560*/  FADD R8, -R12, R7 ;  /* 0x000000070c087221 */ /* 0x000fe40000000100 */
[----:B------:R-:W-:Y:S02]  /*0570*/  FADD R0, R0, R9 ;  /* 0x0000000900007221 */ /* 0x000fe40000000000 */
[----:B------:R-:W-:Y:S02]  /*0580*/  FADD R27, R7, -R8 ;  /* 0x80000008071b7221 */ /* 0x000fe40000000000 */
[----:B------:R-:W-:Y:S01]  /*0590*/  FADD R6, R25, R0 ;  /* 0x0000000019067221 */ /* 0x000fe20000000000 */
[----:B------:R-:W-:Y:S01]  /*05a0*/  FADD R8, -R10, -R8 ;  /* 0x800000080a087221 */ /* 0x000fe20000000100 */
[----:B------:R-:W-:-:S02]  /*05b0*/  FADD R27, R12, -R27 ;  /* 0x8000001b0c1b7221 */ /* 0x000fc40000000000 */
[----:B------:R-:W-:Y:S01]  /*05c0*/  FADD R25, -R25, R6 ;  /* 0x0000000619197221 */ /* 0x000fe20000000100 */
[-C--:B------:R-:W-:Y:S01]  /*05d0*/  FMUL R9, R6, R16.reuse ;  /* 0x0000001006097220 */ /* 0x080fe20000400000 */
[----:B------:R-:W-:Y:S02]  /*05e0*/  FADD R8, R27, R8 ;  /* 0x000000081b087221 */ /* 0x000fe40000000000 */
[----:B------:R-:W-:Y:S01]  /*05f0*/  FADD R25, R0, -R25 ;  /* 0x8000001900197221 */ /* 0x000fe20000000000 */
[----:B------:R-:W-:Y:S01]  /*0600*/  FFMA R6, R6, R16, -R9 ;  /* 0x0000001006067223 */ /* 0x000fe20000000809 */
[----:B------:R-:W-:-:S03]  /*0610*/  FADD R8, R8, R11 ;  /* 0x0000000b08087221 */ /* 0x000fc60000000000 */
[----:B------:R-:W-:Y:S01]  /*0620*/  FFMA R10, R25, R16, R6 ;  /* 0x00000010190a7223 */ /* 0x000fe20000000006 */
[----:B------:R-:W-:-:S03]  /*0630*/  FADD R6, R7, R8 ;  /* 0x0000000807067221 */ /* 0x000fc60000000000 */
[----:B------:R-:W-:-:S04]  /*0640*/  FADD R11, R9, R10 ;  /* 0x0000000a090b7221 */ /* 0x000fc80000000000 */
[----:B------:R-:W-:Y:S01]  /*0650*/  FADD R13, -R9, R11 ;  /* 0x0000000b090d7221 */ /* 0x000fe20000000100 */
[-C--:B------:R-:W-:Y:S01]  /*0660*/  FMUL R0, R11, R11.reuse ;  /* 0x0000000b0b007220 */ /* 0x080fe20000400000 */
[----:B------:R-:W-:Y:S01]  /*0670*/  FADD R9, -R7, R6 ;  /* 0x0000000607097221 */ /* 0x000fe20000000100 */
[-C--:B------:R-:W-:Y:S01]  /*0680*/  FMUL R7, R6, R16.reuse ;  /* 0x0000001006077220 */ /* 0x080fe20000400000 */
[----:B------:R-:W-:Y:S01]  /*0690*/  FADD R13, R10, -R13 ;  /* 0x8000000d0a0d7221 */ /* 0x000fe20000000000 */
[C---:B------:R-:W-:Y:S01]  /*06a0*/  FADD R12, R11.reuse, R11 ;  /* 0x0000000b0b0c7221 */ /* 0x040fe20000000000 */
[----:B------:R-:W-:Y:S01]  /*06b0*/  FFMA R10, R11, R11, -R0 ;  /* 0x0000000b0b0a7223 */ /* 0x000fe20000000800 */
[----:B------:R-:W-:Y:S01]  /*06c0*/  FADD R9, R8, -R9 ;  /* 0x8000000908097221 */ /* 0x000fe20000000000 */
[----:B------:R-:W-:Y:S02]  /*06d0*/  FFMA R6, R6, R16, -R7 ;  /* 0x0000001006067223 */ /* 0x000fe40000000807 */
[----:B------:R-:W-:-:S02]  /*06e0*/  FFMA R10, R13, R12, R10 ;  /* 0x0000000c0d0a7223 */ /* 0x000fc4000000000a */
[----:B------:R-:W-:Y:S02]  /*06f0*/  FFMA R8, R9, R16, R6 ;  /* 0x0000001009087223 */ /* 0x000fe40000000006 */
[----:B------:R-:W-:Y:S02]  /*0700*/  FFMA R13, R13, R13, R10 ;  /* 0x0000000d0d0d7223 */ /* 0x000fe4000000000a */
[C---:B------:R-:W-:Y:S02]  /*0710*/  FADD R9, R7.reuse, R8 ;  /* 0x0000000807097221 */ /* 0x040fe40000000000 */
[C---:B------:R-:W-:Y:S02]  /*0720*/  FADD R10, R0.reuse, R13 ;  /* 0x0000000d000a7221 */ /* 0x040fe40000000000 */
[----:B------:R-:W-:Y:S02]  /*0730*/  FADD R7, -R7, R9 ;  /* 0x0000000907077221 */ /* 0x000fe40000000100 */
[--C-:B------:R-:W-:Y:S01]  /*0740*/  FADD R6, R9, -R10.reuse ;  /* 0x8000000a09067221 */ /* 0x100fe20000000000 */
[----:B------:R-:W-:Y:S01]  /*0750*/  FADD R0, R0, -R10 ;  /* 0x8000000a00007221 */ /* 0x000fe20000000000 */
[----:B------:R-:W-:-:S02]  /*0760*/  FADD R7, R8, -R7 ;  /* 0x8000000708077221 */ /* 0x000fc40000000000 */
[----:B------:R-:W-:Y:S01]  /*0770*/  FADD R11, -R9, R6 ;  /* 0x00000006090b7221 */ /* 0x000fe20000000100 */
[----:B------:R-:W-:-:S03]  /*0780*/  FADD R0, R13, R0 ;  /* 0x000000000d007221 */ /* 0x000fc60000000000 */
[--C-:B------:R-:W-:Y:S01]  /*0790*/  FADD R12, R6, -R11.reuse ;  /* 0x8000000b060c7221 */ /* 0x100fe20000000000 */
[----:B------:R-:W-:Y:S01]  /*07a0*/  FADD R11, -R10, -R11 ;  /* 0x8000000b0a0b7221 */ /* 0x000fe20000000100 */
[----:B------:R-:W-:Y:S02]  /*07b0*/  FADD R0, R7, -R0 ;  /* 0x8000000007007221 */ /* 0x000fe40000000000 */
[----:B------:R-:W-:-:S04]  /*07c0*/  FADD R12, R9, -R12 ;  /* 0x8000000c090c7221 */ /* 0x000fc80000000000 */
[----:B------:R-:W-:-:S04]  /*07d0*/  FADD R11, R12, R11 ;  /* 0x0000000b0c0b7221 */ /* 0x000fc80000000000 */
[----:B------:R-:W-:-:S04]  /*07e0*/  FADD R11, R11, R0 ;  /* 0x000000000b0b7221 */ /* 0x000fc80000000000 */
[----:B------:R-:W-:-:S04]  /*07f0*/  FADD R7, R6, R11 ;  /* 0x0000000b06077221 */ /* 0x000fc80000000000 */
[----:B------:R-:W-:-:S04]  /*0800*/  FADD R6, -R6, R7 ;  /* 0x0000000706067221 */ /* 0x000fc80000000100 */
[----:B------:R-:W-:Y:S01]  /*0810*/  FADD R6, R11, -R6 ;  /* 0x800000060b067221 */ /* 0x000fe20000000000 */
[----:B------:R-:W-:-:S03]  /*0820*/  HFMA2 R11, -RZ, RZ, 0, 0 ;  /* 0x00000000ff0b7431 */ /* 0x000fc600000001ff */
[C---:B------:R-:W-:Y:S01]  /*0830*/  FADD R0, R7.reuse, R6 ;  /* 0x0000000607007221 */ /* 0x040fe20000000000 */
[----:B------:R-:W-:-:S04]  /*0840*/  FSETP.GEU.AND P1, PT, R7, -R6, PT ;  /* 0x800000060700720b */ /* 0x000fc80003f2e000 */
[----:B------:R-:W-:-:S04]  /*0850*/  FSEL R0, R0, RZ, P1 ;  /* 0x000000ff00007208 */ /* 0x000fc80000800000 */
[----:B------:R-:W-:-:S13]  /*0860*/  FSETP.GT.AND P1, PT, R0, RZ, PT ;  /* 0x000000ff0000720b */ /* 0x000fda0003f24000 */
[----:B------:R-:W-:Y:S05]  /*0870*/  @!P1 BRA `(.L_x_3) ;  /* 0x0000000000349947 */ /* 0x000fea0003800000 */
[----:B------:R-:W-:Y:S01]  /*0880*/  IADD3 R6, PT, PT, R0, -0xd000000, RZ ;  /* 0xf300000000067810 */ /* 0x000fe20007ffe0ff */
[----:B------:R0:W2:Y:S01]  /*0890*/  MUFU.RSQ R7, R0 ;  /* 0x0000000000077308 */ /* 0x0000a20000001400 */
[----:B------:R-:W-:Y:S02]  /*08a0*/  BSSY.RECONVERGENT B1, `(.L_x_3) ;  /* 0x000000a000017945 */ /* 0x000fe40003800200 */
[----:B------:R-:W-:-:S13]  /*08b0*/  ISETP.GT.U32.AND P1, PT, R6, 0x727fffff, PT ;  /* 0x727fffff0600780c */ /* 0x000fda0003f24070 */
[----:B0-----:R-:W-:Y:S05]  /*08c0*/  @!P1 BRA `(.L_x_4) ;  /* 0x00000000000c9947 */ /* 0x001fea0003800000 */
[----:B------:R-:W-:-:S07]  /*08d0*/  MOV R12, 0x8f0 ;  /* 0x000008f0000c7802 */ /* 0x000fce0000000f00 */
[----:B-12---:R-:W-:Y:S05]  /*08e0*/  CALL.REL.NOINC `($__internal_1_$__cuda_sm20_sqrt_rn_f32_slowpath) ;  /* 0x0000000000fc7944 */ /* 0x006fea0003c00000 */
[----:B------:R-:W-:Y:S05]  /*08f0*/  BRA `(.L_x_5) ;  /* 0x0000000000107947 */ /* 0x000fea0003800000 */
.L_x_4:
[----:B--2---:R-:W-:Y:S01]  /*0900*/  FMUL.FTZ R11, R0, R7 ;  /* 0x00000007000b7220 */ /* 0x004fe20000410000 */
[----:B------:R-:W-:-:S03]  /*0910*/  FMUL.FTZ R6, R7, 0.5 ;  /* 0x3f00000007067820 */ /* 0x000fc60000410000 */
[----:B------:R-:W-:-:S04]  /*0920*/  FFMA R0, -R11, R11, R0 ;  /* 0x0000000b0b007223 */ /* 0x000fc80000000100 */
[----:B------:R-:W-:-:S07]  /*0930*/  FFMA R11, R0, R6, R11 ;  /* 0x00000006000b7223 */ /* 0x000fce000000000b */
.L_x_5:
[----:B------:R-:W-:Y:S05]  /*0940*/  BSYNC.RECONVERGENT B1 ;  /* 0x0000000000017941 */ /* 0x000fea0003800200 */
.L_x_3:
[----:B------:R-:W-:Y:S05]  /*0950*/  BSYNC.RECONVERGENT B0 ;  /* 0x0000000000007941 */ /* 0x000fea0003800200 */
.L_x_2:
[----:B-1----:R-:W-:-:S05]  /*0960*/  IMAD.WIDE R6, R23, 0x4, R2 ;  /* 0x0000000417067825 */ /* 0x002fca00078e0202 */
[----:B------:R0:W-:Y:S01]  /*0970*/  STG.E desc[UR4][R6.64], R11 ;  /* 0x0000000b06007986 */ /* 0x0001e2000c101904 */
[----:B------:R-:W-:Y:S05]  /*0980*/  @!P0 BRA `(.L_x_6) ;  /* 0xfffffff800448947 */ /* 0x000fea000383ffff */
[----:B------:R-:W-:Y:S05]  /*0990*/  EXIT ;  /* 0x000000000000794d */ /* 0x000fea0003800000 */
        .weak           $__internal_0_$__cuda_sm20_rcp_rn_f32_slowpath
        .type           $__internal_0_$__cuda_sm20_rcp_rn_f32_slowpath,@function
        .size           $__internal_0_$__cuda_sm20_rcp_rn_f32_slowpath,($__internal_1_$__cuda_sm20_sqrt_rn_f32_slowpath - $__internal_0_$__cuda_sm20_rcp_rn_f32_slowpath)
$__internal_0_$__cuda_sm20_rcp_rn_f32_slowpath:
[----:B------:R-:W-:-:S04]  /*09a0*/  SHF.L.U32 R3, R0, 0x1, RZ ;  /* 0x0000000100037819 */ /* 0x000fc800000006ff */
[----:B------:R-:W-:-:S04]  /*09b0*/  SHF.R.U32.HI R3, RZ, 0x18, R3 ;  /* 0x00000018ff037819 */ /* 0x000fc80000011603 */
[----:B------:R-:W-:-:S13]  /*09c0*/  ISETP.NE.U32.AND P0, PT, R3, RZ, PT ;  /* 0x000000ff0300720c */ /* 0x000fda0003f05070 */
[----:B------:R-:W-:Y:S05]  /*09d0*/  @P0 BRA `(.L_x_7) ;  /* 0x00000000002c0947 */ /* 0x000fea0003800000 */
[----:B------:R-:W-:-:S04]  /*09e0*/  SHF.L.U32 R3, R0, 0x1, RZ ;  /* 0x0000000100037819 */ /* 0x000fc800000006ff */
[----:B------:R-:W-:-:S13]  /*09f0*/  ISETP.NE.AND P0, PT, R3, RZ, PT ;  /* 0x000000ff0300720c */ /* 0x000fda0003f05270 */
[----:B------:R2:W3:Y:S01]  /*0a00*/  @!P0 MUFU.RCP R3, R0 ;  /* 0x0000000000038308 */ /* 0x0004e20000001000 */
[----:B------:R-:W-:Y:S05]  /*0a10*/  @!P0 BRA `(.L_x_8) ;  /* 0x0000000000a48947 */ /* 0x000fea0003800000 */
[----:B------:R-:W-:-:S04]  /*0a20*/  FFMA R4, R0, 1.84467440737095516160e+19, RZ ;  /* 0x5f80000000047823 */ /* 0x000fc800000000ff */
[----:B---3--:R-:W2:Y:S02]  /*0a30*/  MUFU.RCP R3, R4 ;  /* 0x0000000400037308 */ /* 0x008ea40000001000 */
[----:B--2---:R-:W-:-:S04]  /*0a40*/  FFMA R0, R4, R3, -1 ;  /* 0xbf80000004007423 */ /* 0x004fc80000000003 */
[----:B------:R-:W-:-:S04]  /*0a50*/  FADD.FTZ R0, -R0, -RZ ;  /* 0x800000ff00007221 */ /* 0x000fc80000010100 */
[----:B------:R-:W-:-:S04]  /*0a60*/  FFMA R0, R3, R0, R3 ;  /* 0x0000000003007223 */ /* 0x000fc80000000003 */
[----:B------:R-:W-:Y:S01]  /*0a70*/  FFMA R3, R0, 1.84467440737095516160e+19, RZ ;  /* 0x5f80000000037823 */ /* 0x000fe200000000ff */
[----:B------:R-:W-:Y:S06]  /*0a80*/  BRA `(.L_x_8) ;  /* 0x0000000000887947 */ /* 0x000fec0003800000 */
.L_x_7:
[----:B------:R-:W-:-:S04]  /*0a90*/  IADD3 R4, PT, PT, R3, -0xfd, RZ ;  /* 0xffffff0303047810 */ /* 0x000fc80007ffe0ff */
[----:B------:R-:W-:-:S13]  /*0aa0*/  ISETP.GT.U32.AND P0, PT, R4, 0x1, PT ;  /* 0x000000010400780c */ /* 0x000fda0003f04070 */
[----:B------:R-:W-:Y:S05]  /*0ab0*/  @P0 BRA `(.L_x_9) ;  /* 0x0000000000780947 */ /* 0x000fea0003800000 */
[----:B------:R-:W-:Y:S02]  /*0ac0*/  LOP3.LUT R5, R0, 0x7fffff, RZ, 0xc0, !PT ;  /* 0x007fffff00057812 */ /* 0x000fe400078ec0ff */
[----:B------:R-:W-:Y:S02]  /*0ad0*/  MOV R9, 0x3 ;  /* 0x0000000300097802 */ /* 0x000fe40000000f00 */
[----:B------:R-:W-:Y:S02]  /*0ae0*/  LOP3.LUT R5, R5, 0x3f800000, RZ, 0xfc, !PT ;  /* 0x3f80000005057812 */ /* 0x000fe400078efcff */
[----:B------:R-:W-:Y:S02]  /*0af0*/  SHF.L.U32 R10, R9, R4, RZ ;  /* 0x00000004090a7219 */ /* 0x000fe400000006ff */
[----:B------:R-:W0:Y:S02]  /*0b00*/  MUFU.RCP R6, R5 ;  /* 0x0000000500067308 */ /* 0x000e240000001000 */
[----:B0-----:R-:W-:-:S04]  /*0b10*/  FFMA R7, R5, R6, -1 ;  /* 0xbf80000005077423 */ /* 0x001fc80000000006 */
[----:B------:R-:W-:-:S04]  /*0b20*/  FADD.FTZ R7, -R7, -RZ ;  /* 0x800000ff07077221 */ /* 0x000fc80000010100 */
[CCC-:B------:R-:W-:Y:S01]  /*0b30*/  FFMA.RM R8, R6.reuse, R7.reuse, R6.reuse ;  /* 0x0000000706087223 */ /* 0x1c0fe20000004006 */
[----:B------:R-:W-:-:S04]  /*0b40*/  FFMA.RP R7, R6, R7, R6 ;  /* 0x0000000706077223 */ /* 0x000fc80000008006 */
[C---:B------:R-:W-:Y:S02]  /*0b50*/  LOP3.LUT R6, R8.reuse, 0x7fffff, RZ, 0xc0, !PT ;  /* 0x007fffff08067812 */ /* 0x040fe400078ec0ff */
[----:B------:R-:W-:Y:S02]  /*0b60*/  FSETP.NEU.FTZ.AND P0, PT, R8, R7, PT ;  /* 0x000000070800720b */ /* 0x000fe40003f1d000 */
[----:B------:R-:W-:Y:S02]  /*0b70*/  LOP3.LUT R7, R6, 0x800000, RZ, 0xfc, !PT ;  /* 0x0080000006077812 */ /* 0x000fe400078efcff */
[----:B------:R-:W-:Y:S02]  /*0b80*/  SEL R6, RZ, 0xffffffff, !P0 ;  /* 0xffffffffff067807 */ /* 0x000fe40004000000 */
[----:B------:R-:W-:Y:S02]  /*0b90*/  LOP3.LUT R5, R10, R7, RZ, 0xc0, !PT ;  /* 0x000000070a057212 */ /* 0x000fe400078ec0ff */
[----:B------:R-:W-:-:S02]  /*0ba0*/  IADD3 R6, PT, PT, -R6, RZ, RZ ;  /* 0x000000ff06067210 */ /* 0x000fc40007ffe1ff */
[-C--:B------:R-:W-:Y:S02]  /*0bb0*/  SHF.R.U32.HI R5, RZ, R4.reuse, R5 ;  /* 0x00000004ff057219 */ /* 0x080fe40000011605 */
[----:B------:R-:W-:Y:S02]  /*0bc0*/  LOP3.LUT P1, RZ, R6, R4, R7, 0xf8, !PT ;  /* 0x0000000406ff7212 */ /* 0x000fe4000782f807 */
[C---:B------:R-:W-:Y:S02]  /*0bd0*/  LOP3.LUT P0, RZ, R5.reuse, 0x1, RZ, 0xc0, !PT ;  /* 0x0000000105ff7812 */ /* 0x040fe4000780c0ff */
[----:B------:R-:W-:-:S04]  /*0be0*/  LOP3.LUT P2, RZ, R5, 0x2, RZ, 0xc0, !PT ;  /* 0x0000000205ff7812 */ /* 0x000fc8000784c0ff */
[----:B------:R-:W-:Y:S02]  /*0bf0*/  PLOP3.LUT P0, PT, P0, P1, P2, 0xe0, 0x0 ;  /* 0x000000000000781c */ /* 0x000fe40000703c20 */
[----:B------:R-:W-:Y:S02]  /*0c00*/  LOP3.LUT P1, RZ, R0, 0x7fffff, RZ, 0xc0, !PT ;  /* 0x007fffff00ff7812 */ /* 0x000fe4000782c0ff */
[----:B------:R-:W-:-:S04]  /*0c10*/  SEL R4, RZ, 0x1, !P0 ;  /* 0x00000001ff047807 */ /* 0x000fc80004000000 */
[----:B------:R-:W-:-:S04]  /*0c20*/  IADD3 R4, PT, PT, -R4, RZ, RZ ;  /* 0x000000ff04047210 */ /* 0x000fc80007ffe1ff */
[----:B------:R-:W-:Y:S02]  /*0c30*/  ISETP.GE.AND P0, PT, R4, RZ, PT ;  /* 0x000000ff0400720c */ /* 0x000fe40003f06270 */
[----:B------:R-:W-:-:S04]  /*0c40*/  IADD3 R4, PT, PT, R3, -0xfc, RZ ;  /* 0xffffff0403047810 */ /* 0x000fc80007ffe0ff */
[----:B------:R-:W-:-:S07]  /*0c50*/  SHF.R.U32.HI R3, RZ, R4, R7 ;  /* 0x00000004ff037219 */ /* 0x000fce0000011607 */
[----:B------:R-:W-:-:S04]  /*0c60*/  @!P0 IADD3 R3, PT, PT, R3, 0x1, RZ ;  /* 0x0000000103038810 */ /* 0x000fc80007ffe0ff */
[----:B------:R-:W-:-:S04]  /*0c70*/  @!P1 SHF.L.U32 R3, R3, 0x1, RZ ;  /* 0x0000000103039819 */ /* 0x000fc800000006ff */
[----:B------:R-:W-:Y:S01]  /*0c80*/  LOP3.LUT R3, R3, 0x80000000, R0, 0xf8, !PT ;  /* 0x8000000003037812 */ /* 0x000fe200078ef800 */
[----:B------:R-:W-:Y:S06]  /*0c90*/  BRA `(.L_x_8) ;  /* 0x0000000000047947 */ /* 0x000fec0003800000 */
.L_x_9:
[----:B------:R0:W1:Y:S02]  /*0ca0*/  MUFU.RCP R3, R0 ;  /* 0x0000000000037308 */ /* 0x0000640000001000 */
.L_x_8:
[----:B-1-3--:R-:W-:Y:S01]  /*0cb0*/  MOV R16, R3 ;  /* 0x0000000300107202 */ /* 0x00afe20000000f00 */
[----:B------:R-:W-:-:S04]  /*0cc0*/  HFMA2 R3, -RZ, RZ, 0, 0 ;  /* 0x00000000ff037431 */ /* 0x000fc800000001ff */
[----:B0-2---:R-:W-:Y:S05]  /*0cd0*/  RET.REL.NODEC R2 `(deviation_many_series_one_param_f32) ;  /* 0xfffffff002c87950 */ /* 0x005fea0003c3ffff */
        .weak           $__internal_1_$__cuda_sm20_sqrt_rn_f32_slowpath
        .type           $__internal_1_$__cuda_sm20_sqrt_rn_f32_slowpath,@function
        .size           $__internal_1_$__cuda_sm20_sqrt_rn_f32_slowpath,(.L_x_25 - $__internal_1_$__cuda_sm20_sqrt_rn_f32_slowpath)
$__internal_1_$__cuda_sm20_sqrt_rn_f32_slowpath:
[----:B------:R-:W-:-:S13]  /*0ce0*/  LOP3.LUT P1, RZ, R0, 0x7fffffff, RZ, 0xc0, !PT ;  /* 0x7fffffff00ff7812 */ /* 0x000fda000782c0ff */
[----:B------:R-:W-:Y:S01]  /*0cf0*/  @!P1 MOV R6, R0 ;  /* 0x0000000000069202 */ /* 0x000fe20000000f00 */
[----:B------:R-:W-:Y:S06]  /*0d00*/  @!P1 BRA `(.L_x_10) ;  /* 0x0000000000409947 */ /* 0x000fec0003800000 */
[----:B------:R-:W-:-:S13]  /*0d10*/  FSETP.GEU.FTZ.AND P1, PT, R0, RZ, PT ;  /* 0x000000ff0000720b */ /* 0x000fda0003f3e000 */
[----:B------:R-:W-:Y:S01]  /*0d20*/  @!P1 MOV R6, 0x7fffffff ;  /* 0x7fffffff00069802 */ /* 0x000fe20000000f00 */
[----:B------:R-:W-:Y:S06]  /*0d30*/  @!P1 BRA `(.L_x_10) ;  /* 0x0000000000349947 */ /* 0x000fec0003800000 */
[----:B------:R-:W-:-:S13]  /*0d40*/  FSETP.GTU.FTZ.AND P1, PT, |R0|, +INF , PT ;  /* 0x7f8000000000780b */ /* 0x000fda0003f3c200 */
[----:B------:R-:W-:Y:S01]  /*0d50*/  @P1 FADD.FTZ R6, R0, 1 ;  /* 0x3f80000000061421 */ /* 0x000fe20000010000 */
[----:B------:R-:W-:Y:S06]  /*0d60*/  @P1 BRA `(.L_x_10) ;  /* 0x0000000000281947 */ /* 0x000fec0003800000 */
[----:B------:R-:W-:-:S13]  /*0d70*/  FSETP.NEU.FTZ.AND P1, PT, |R0|, +INF , PT ;  /* 0x7f8000000000780b */ /* 0x000fda0003f3d200 */
[----:B------:R-:W-:-:S04]  /*0d80*/  @P1 FFMA R7, R0, 1.84467440737095516160e+19, RZ ;  /* 0x5f80000000071823 */ /* 0x000fc800000000ff */
[----:B------:R-:W0:Y:S02]  /*0d90*/  @P1 MUFU.RSQ R6, R7 ;  /* 0x0000000700061308 */ /* 0x000e240000001400 */
[----:B0-----:R-:W-:Y:S01]  /*0da0*/  @P1 FMUL.FTZ R8, R7, R6 ;  /* 0x0000000607081220 */ /* 0x001fe20000410000 */
[----:B------:R-:W-:Y:S01]  /*0db0*/  @P1 FMUL.FTZ R10, R6, 0.5 ;  /* 0x3f000000060a1820 */ /* 0x000fe20000410000 */
[----:B------:R-:W-:Y:S02]  /*0dc0*/  @!P1 MOV R6, R0 ;  /* 0x0000000000069202 */ /* 0x000fe40000000f00 */
[----:B------:R-:W-:-:S04]  /*0dd0*/  @P1 FADD.FTZ R9, -R8, -RZ ;  /* 0x800000ff08091221 */ /* 0x000fc80000010100 */
[----:B------:R-:W-:-:S04]  /*0de0*/  @P1 FFMA R9, R8, R9, R7 ;  /* 0x0000000908091223 */ /* 0x000fc80000000007 */
[----:B------:R-:W-:-:S04]  /*0df0*/  @P1 FFMA R9, R9, R10, R8 ;  /* 0x0000000a09091223 */ /* 0x000fc80000000008 */
[----:B------:R-:W-:-:S07]  /*0e00*/  @P1 FMUL.FTZ R6, R9, 2.3283064365386962891e-10 ;  /* 0x2f80000009061820 */ /* 0x000fce0000410000 */
.L_x_10:
[----:B------:R-:W-:Y:S01]  /*0e10*/  HFMA2 R7, -RZ, RZ, 0, 0 ;  /* 0x00000000ff077431 */ /* 0x000fe200000001ff */
[----:B------:R-:W-:Y:S02]  /*0e20*/  MOV R11, R6 ;  /* 0x00000006000b7202 */ /* 0x000fe40000000f00 */
[----:B------:R-:W-:-:S04]  /*0e30*/  MOV R6, R12 ;  /* 0x0000000c00067202 */ /* 0x000fc80000000f00 */
[----:B------:R-:W-:Y:S05]  /*0e40*/  RET.REL.NODEC R6 `(deviation_many_series_one_param_f32) ;  /* 0xfffffff0066c7950 */ /* 0x000fea0003c3ffff */
.L_x_11:
[----:B------:R-:W-:-:S00]  /*0e50*/  BRA `(.L_x_11) ;  /* 0xfffffffc00fc7947 */ /* 0x000fc0000383ffff */
[----:B------:R-:W-:-:S00]  /*0e60*/  NOP ;  /* 0x0000000000007918 */ /* 0x000fc00000000000 */
        /* <DEDUP_REMOVED lines=9> */
.L_x_25:


//--------------------- .text.deviation_batch_f32 --------------------------
	.section	.text.deviation_batch_f32,"ax",@progbits
	.align	128
        .global         deviation_batch_f32
        .type           deviation_batch_f32,@function
        .size           deviation_batch_f32,(.L_x_27 - deviation_batch_f32)
        .other          deviation_batch_f32,@"STO_CUDA_ENTRY STV_DEFAULT"
deviation_batch_f32:
.text.deviation_batch_f32:
[----:B------:R-:W-:Y:S01]  /*0000*/  LDC R1, c[0x0][0x37c] ;  /* 0x0000df00ff017b82 */ /* 0x000fe20000000800 */
[----:B------:R-:W0:Y:S01]  /*0010*/  S2R R5, SR_CTAID.Y ;  /* 0x0000000000057919 */ /* 0x000e220000002600 */
[----:B------:R-:W0:Y:S02]  /*0020*/  LDCU UR4, c[0x0][0x3a8] ;  /* 0x00007500ff0477ac */ /* 0x000e240008000800 */
[----:B0-----:R-:W-:-:S13]  /*0030*/  ISETP.GE.AND P0, PT, R5, UR4, PT ;  /* 0x0000000405007c0c */ /* 0x001fda000bf06270 */
[----:B------:R-:W-:Y:S05]  /*0040*/  @P0 EXIT ;  /* 0x000000000000094d */ /* 0x000fea0003800000 */
[----:B------:R-:W0:Y:S01]  /*0050*/  LDC.64 R2, c[0x0][0x3a0] ;  /* 0x0000e800ff027b82 */ /* 0x000e220000000a00 */
[----:B------:R-:W1:Y:S01]  /*0060*/  LDCU.64 UR4, c[0x0][0x358] ;  /* 0x00006b00ff0477ac */ /* 0x000e620008000a00 */
[----:B0-----:R-:W-:-:S05]  /*0070*/  IMAD.WIDE.U32 R2, R5, 0x4, R2 ;  /* 0x0000000405027825 */ /* 0x001fca00078e0002 */
[----:B-1----:R-:W2:Y:S02]  /*0080*/  LDG.E.CONSTANT R10, desc[UR4][R2.64] ;  /* 0x00000004020a7981 */ /* 0x002ea4000c1e9900 */
[----:B--2---:R-:W-:Y:S02]  /*0090*/  ISETP.GE.U32.AND P0, PT, R10, 0x1, PT ;  /* 0x000000010a00780c */ /* 0x004fe40003f06070 */
[----:B------:R-:W-:-:S04]  /*00a0*/  SHF.R.S32.HI R11, RZ, 0x1f, R10 ;  /* 0x0000001fff0b7819 */ /* 0x000fc8000001140a */
[----:B------:R-:W-:-:S13]  /*00b0*/  ISETP.GE.AND.EX P0, PT, R11, RZ, PT, P0 ;  /* 0x000000ff0b00720c */ /* 0x000fda0003f06300 */
[----:B------:R-:W-:Y:S05]  /*00c0*/  @!P0 EXIT ;  /* 0x000000000000894d */ /* 0x000fea0003800000 */
[----:B------:R-:W0:Y:S01]  /*00d0*/  S2R R13, SR_TID.X ;  /* 0x00000000000d7919 */ /* 0x000e220000002100 */
[----:B------:R-:W0:Y:S01]  /*00e0*/  S2UR UR6, SR_CTAID.X ;  /* 0x00000000000679c3 */ /* 0x000e220000002500 */
[----:B------:R-:W1:Y:S07]  /*00f0*/  LDCU UR7, c[0x0][0x398] ;  /* 0x00007300ff0777ac */ /* 0x000e6e0008000800 */
[----:B------:R-:W0:Y:S02]  /*0100*/  LDC R20, c[0x0][0x360] ;  /* 0x0000d800ff147b82 */ /* 0x000e240000000800 */
[----:B0-----:R-:W-:-:S05]  /*0110*/  IMAD R13, R20, UR6, R13 ;  /* 0x00000006140d7c24 */ /* 0x001fca000f8e020d */
[----:B-1----:R-:W-:-:S13]  /*0120*/  ISETP.GE.AND P0, PT, R13, UR7, PT ;  /* 0x000000070d007c0c */ /* 0x002fda000bf06270 */
[----:B------:R-:W-:Y:S05]  /*0130*/  @P0 EXIT ;  /* 0x000000000000094d */ /* 0x000fea0003800000 */
[----:B------:R-:W-:-:S04]  /*0140*/  I2FP.F32.U32 R0, R10 ;  /* 0x0000000a00007245 */ /* 0x000fc80000201000 */
[----:B------:R-:W-:-:S04]  /*0150*/  IADD3 R2, PT, PT, R0, 0x1800000, RZ ;  /* 0x0180000000027810 */ /* 0x000fc80007ffe0ff */
[----:B------:R-:W-:-:S04]  /*0160*/  LOP3.LUT R2, R2, 0x7f800000, RZ, 0xc0, !PT ;  /* 0x7f80000002027812 */ /* 0x000fc800078ec0ff */
[----:B------:R-:W-:-:S13]  /*0170*/  ISETP.GT.U32.AND P0, PT, R2, 0x1ffffff, PT ;  /* 0x01ffffff0200780c */ /* 0x000fda0003f04070 */
[----:B------:R-:W-:Y:S05]  /*0180*/  @P0 BRA `(.L_x_12) ;  /* 0x00000000000c0947 */ /* 0x000fea0003800000 */
[----:B------:R-:W-:-:S07]  /*0190*/  MOV R2, 0x1b0 ;  /* 0x000001b000027802 */ /* 0x000fce0000000f00 */
[----:B------:R-:W-:Y:S05]  /*01a0*/  CALL.REL.NOINC `($__internal_2_$__cuda_sm20_rcp_rn_f32_slowpath) ;  /* 0x0000000800107944 */ /* 0x000fea0003c00000 */
[----:B------:R-:W-:Y:S05]  /*01b0*/  BRA `(.L_x_13) ;  /* 0x0000000000107947 */ /* 0x000fea0003800000 */
.L_x_12:
[----:B------:R-:W0:Y:S02]  /*01c0*/  MUFU.RCP R3, R0 ;  /* 0x0000000000037308 */ /* 0x000e240000001000 */
[----:B0-----:R-:W-:-:S04]  /*01d0*/  FFMA R2, R0, R3, -1 ;  /* 0xbf80000000027423 */ /* 0x001fc80000000003 */
[----:B------:R-:W-:-:S04]  /*01e0*/  FADD.FTZ R2, -R2, -RZ ;  /* 0x800000ff02027221 */ /* 0x000fc80000010100 */
[----:B------:R-:W-:-:S07]  /*01f0*/  FFMA R12, R3, R2, R3 ;  /* 0x00000002030c7223 */ /* 0x000fce0000000003 */
.L_x_13:
[----:B------:R-:W0:Y:S01]  /*0200*/  LDC.64 R8, c[0x0][0x398] ;  /* 0x0000e600ff087b82 */ /* 0x000e220000000a00 */
[----:B------:R-:W1:Y:S01]  /*0210*/  LDCU UR6, c[0x0][0x370] ;  /* 0x00006e00ff0677ac */ /* 0x000e620008000800 */
[----:B------:R-:W2:Y:S06]  /*0220*/  LDCU UR7, c[0x0][0x398] ;  /* 0x00007300ff0777ac */ /* 0x000eac0008000800 */
[----:B------:R-:W3:Y:S01]  /*0230*/  LDC.64 R2, c[0x0][0x390] ;  /* 0x0000e400ff027b82 */ /* 0x000ee20000000a00 */
[----:B------:R-:W4:Y:S01]  /*0240*/  LDCU.64 UR8, c[0x0][0x390] ;  /* 0x00007200ff0877ac */ /* 0x000f220008000a00 */
[----:B------:R-:W0:Y:S01]  /*0250*/  LDCU.64 UR10, c[0x0][0x3b0] ;  /* 0x00007600ff0a77ac */ /* 0x000e220008000a00 */
[----:B------:R-:W0:Y:S01]  /*0260*/  LDCU.128 UR12, c[0x0][0x380] ;  /* 0x00007000ff0c77ac */ /* 0x000e220008000c00 */
[----:B-1----:R-:W-:Y:S01]  /*0270*/  IMAD R20, R20, UR6, RZ ;  /* 0x0000000614147c24 */ /* 0x002fe2000f8e02ff */
[----:B0-----:R-:W-:-:S02]  /*0280*/  SHF.R.S32.HI R0, RZ, 0x1f, R8 ;  /* 0x0000001fff007819 */ /* 0x001fc40000011408 */
[----:B------:R-:W-:-:S03]  /*0290*/  IADD3 R18, PT, PT, R10, -0x1, R9 ;  /* 0xffffffff0a127810 */ /* 0x000fc60007ffe009 */
[----:B------:R-:W-:Y:S02]  /*02a0*/  IMAD R7, R0, R5, RZ ;  /* 0x0000000500077224 */ /* 0x000fe400078e02ff */
[----:B------:R-:W-:-:S05]  /*02b0*/  IMAD.WIDE.U32 R4, R5, R8, RZ ;  /* 0x0000000805047225 */ /* 0x000fca00078e00ff */
[----:B--234-:R-:W-:-:S07]  /*02c0*/  IADD3 R22, PT, PT, R5, R7, RZ ;  /* 0x0000000705167210 */ /* 0x01cfce0007ffe0ff */
.L_x_18:
[----:B------:R-:W-:Y:S01]  /*02d0*/  ISETP.GE.AND P0, PT, R13, R18, PT ;  /* 0x000000120d00720c */ /* 0x000fe20003f06270 */
[----:B------:R-:W-:Y:S01]  /*02e0*/  BSSY.RECONVERGENT B0, `(.L_x_14) ;  /* 0x0000067000007945 */ /* 0x000fe20003800200 */
[----:B0-----:R-:W-:-:S11]  /*02f0*/  MOV R15, 0x7fffffff ;  /* 0x7fffffff000f7802 */ /* 0x001fd60000000f00 */
[----:B------:R-:W-:Y:S05]  /*0300*/  @!P0 BRA `(.L_x_15) ;  /* 0x0000000400908947 */ /* 0x000fea0003800000 */
        /* <DEDUP_REMOVED lines=9> */
[----:B------:R-:W-:Y:S02]  /*03a0*/  ISETP.EQ.OR P1, PT, R10, 0x1, P0 ;  /* 0x000000010a00780c */ /* 0x000fe40000722670 */
        /* <DEDUP_REMOVED lines=41> */
[----:B------:R-:W-:Y:S01]  /*0640*/  FADD R9, R17, R14 ;  /* 0x0000000e11097221 */ /* 0x000fe20000000000 */
[----:B------:R-:W-:-:S03]  /*0650*/  FADD R15, -R15, R7 ;  /* 0x000000070f0f7221 */ /* 0x000fc60000000100 */
[--C-:B------:R-:W-:Y:S01]  /*0660*/  FADD R17, -R17, R9.reuse ;  /* 0x0000000911117221 */ /* 0x100fe20000000100 */
[CC--:B------:R-:W-:Y:S01]  /*0670*/  FMUL R0, R9.reuse, R9.reuse ;  /* 0x0000000909007220 */ /* 0x0c0fe20000400000 */
[----:B------:R-:W-:Y:S01]  /*0680*/  FADD R19, R9, R9 ;  /* 0x0000000909137221 */ /* 0x000fe20000000000 */
[----:B------:R-:W-:Y:S01]  /*0690*/  FADD R15, R8, -R15 ;  /* 0x8000000f080f7221 */ /* 0x000fe20000000000 */
[----:B------:R-:W-:Y:S01]  /*06a0*/  FADD R17, R14, -R17 ;  /* 0x800000110e117221 */ /* 0x000fe20000000000 */
[----:B------:R-:W-:Y:S01]  /*06b0*/  FMUL R14, R7, R12 ;  /* 0x0000000c070e7220 */ /* 0x000fe20000400000 */
[----:B------:R-:W-:-:S03]  /*06c0*/  FFMA R16, R9, R9, -R0 ;  /* 0x0000000909107223 */ /* 0x000fc60000000800 */
[----:B------:R-:W-:Y:S01]  /*06d0*/  FFMA R6, R7, R12, -R14 ;  /* 0x0000000c07067223 */ /* 0x000fe2000000080e */
[----:B------:R-:W-:-:S03]  /*06e0*/  FFMA R16, R17, R19, R16 ;  /* 0x0000001311107223 */ /* 0x000fc60000000010 */
[----:B------:R-:W-:Y:S01]  /*06f0*/  FFMA R15, R15, R12, R6 ;  /* 0x0000000c0f0f7223 */ /* 0x000fe20000000006 */
[----:B------:R-:W-:-:S03]  /*0700*/  FFMA R17, R17, R17, R16 ;  /* 0x0000001111117223 */ /* 0x000fc60000000010 */
[----:B------:R-:W-:Y:S01]  /*0710*/  FADD R7, R14, R15 ;  /* 0x0000000f0e077221 */ /* 0x000fe20000000000 */
[----:B------:R-:W-:-:S03]  /*0720*/  FADD R8, R0, R17 ;  /* 0x0000001100087221 */ /* 0x000fc60000000000 */
[----:B------:R-:W-:Y:S01]  /*0730*/  FADD R14, -R14, R7 ;  /* 0x000000070e0e7221 */ /* 0x000fe20000000100 */
[--C-:B------:R-:W-:Y:S01]  /*0740*/  FADD R6, R7, -R8.reuse ;  /* 0x8000000807067221 */ /* 0x100fe20000000000 */
[----:B------:R-:W-:Y:S02]  /*0750*/  FADD R0, R0, -R8 ;  /* 0x8000000800007221 */ /* 0x000fe40000000000 */
[----:B------:R-:W-:Y:S01]  /*0760*/  FADD R14, R15, -R14 ;  /* 0x8000000e0f0e7221 */ /* 0x000fe20000000000 */
[----:B------:R-:W-:Y:S01]  /*0770*/  FADD R9, -R7, R6 ;  /* 0x0000000607097221 */ /* 0x000fe20000000100 */
[----:B------:R-:W-:Y:S01]  /*0780*/  FADD R17, R17, R0 ;  /* 0x0000000011117221 */ /* 0x000fe20000000000 */
[----:B------:R-:W-:Y:S02]  /*0790*/  HFMA2 R15, -RZ, RZ, 0, 0 ;  /* 0x00000000ff0f7431 */ /* 0x000fe400000001ff */
[--C-:B------:R-:W-:Y:S01]  /*07a0*/  FADD R16, R6, -R9.reuse ;  /* 0x8000000906107221 */ /* 0x100fe20000000000 */
[----:B------:R-:W-:Y:S01]  /*07b0*/  FADD R9, -R8, -R9 ;  /* 0x8000000908097221 */ /* 0x000fe20000000100 */
[----:B------:R-:W-:-:S02]  /*07c0*/  FADD R14, R14, -R17 ;  /* 0x800000110e0e7221 */ /* 0x000fc40000000000 */
[----:B------:R-:W-:-:S04]  /*07d0*/  FADD R16, R7, -R16 ;  /* 0x8000001007107221 */ /* 0x000fc80000000000 */
[----:B------:R-:W-:-:S04]  /*07e0*/  FADD R9, R16, R9 ;  /* 0x0000000910097221 */ /* 0x000fc80000000000 */
[----:B------:R-:W-:-:S04]  /*07f0*/  FADD R9, R9, R14 ;  /* 0x0000000e09097221 */ /* 0x000fc80000000000 */
[----:B------:R-:W-:-:S04]  /*0800*/  FADD R7, R6, R9 ;  /* 0x0000000906077221 */ /* 0x000fc80000000000 */
[----:B------:R-:W-:-:S04]  /*0810*/  FADD R6, -R6, R7 ;  /* 0x0000000706067221 */ /* 0x000fc80000000100 */
[----:B------:R-:W-:-:S04]  /*0820*/  FADD R6, R9, -R6 ;  /* 0x8000000609067221 */ /* 0x000fc80000000000 */
[C---:B------:R-:W-:Y:S01]  /*0830*/  FADD R0, R7.reuse, R6 ;  /* 0x0000000607007221 */ /* 0x040fe20000000000 */
[----:B------:R-:W-:-:S04]  /*0840*/  FSETP.GEU.AND P0, PT, R7, -R6, PT ;  /* 0x800000060700720b */ /* 0x000fc80003f0e000 */
[----:B------:R-:W-:-:S04]  /*0850*/  FSEL R0, R0, RZ, P0 ;  /* 0x000000ff00007208 */ /* 0x000fc80000000000 */
[----:B------:R-:W-:-:S13]  /*0860*/  FSETP.GT.AND P0, PT, R0, RZ, PT ;  /* 0x000000ff0000720b */ /* 0x000fda0003f04000 */
[----:B------:R-:W-:Y:S05]  /*0870*/  @!P0 BRA `(.L_x_15) ;  /* 0x0000000000348947 */ /* 0x000fea0003800000 */
[----:B------:R-:W-:Y:S01]  /*0880*/  VIADD R6, R0, 0xf3000000 ;  /* 0xf300000000067836 */ /* 0x000fe20000000000 */
[----:B------:R0:W1:Y:S01]  /*0890*/  MUFU.RSQ R7, R0 ;  /* 0x0000000000077308 */ /* 0x0000620000001400 */
[----:B------:R-:W-:Y:S03]  /*08a0*/  BSSY.RECONVERGENT B1, `(.L_x_15) ;  /* 0x000000a000017945 */ /* 0x000fe60003800200 */
[----:B------:R-:W-:-:S13]  /*08b0*/  ISETP.GT.U32.AND P0, PT, R6, 0x727fffff, PT ;  /* 0x727fffff0600780c */ /* 0x000fda0003f04070 */
[----:B01----:R-:W-:Y:S05]  /*08c0*/  @!P0 BRA `(.L_x_16) ;  /* 0x00000000000c8947 */ /* 0x003fea0003800000 */
[----:B------:R-:W-:-:S07]  /*08d0*/  MOV R16, 0x8f0 ;  /* 0x000008f000107802 */ /* 0x000fce0000000f00 */
[----:B------:R-:W-:Y:S05]  /*08e0*/  CALL.REL.NOINC `($__internal_3_$__cuda_sm20_sqrt_rn_f32_slowpath) ;  /* 0x0000000400107944 */ /* 0x000fea0003c00000 */
[----:B------:R-:W-:Y:S05]  /*08f0*/  BRA `(.L_x_17) ;  /* 0x0000000000107947 */ /* 0x000fea0003800000 */
.L_x_16:
[----:B------:R-:W-:Y:S01]  /*0900*/  FMUL.FTZ R15, R0, R7 ;  /* 0x00000007000f7220 */ /* 0x000fe20000410000 */
[----:B------:R-:W-:-:S03]  /*0910*/  FMUL.FTZ R6, R7, 0.5 ;  /* 0x3f00000007067820 */ /* 0x000fc60000410000 */
[----:B------:R-:W-:-:S04]  /*0920*/  FFMA R0, -R15, R15, R0 ;  /* 0x0000000f0f007223 */ /* 0x000fc80000000100 */
[----:B------:R-:W-:-:S07]  /*0930*/  FFMA R15, R0, R6, R15 ;  /* 0x00000006000f7223 */ /* 0x000fce000000000f */
.L_x_17:
[----:B------:R-:W-:Y:S05]  /*0940*/  BSYNC.RECONVERGENT B1 ;  /* 0x0000000000017941 */ /* 0x000fea0003800200 */
.L_x_15:
[----:B------:R-:W-:Y:S05]  /*0950*/  BSYNC.RECONVERGENT B0 ;  /* 0x0000000000007941 */ /* 0x000fea0003800200 */
.L_x_14:
[----:B------:R-:W-:-:S04]  /*0960*/  IADD3 R0, P0, PT, R13, R4, RZ ;  /* 0x000000040d007210 */ /* 0x000fc80007f1e0ff */
[----:B------:R-:W-:Y:S02]  /*0970*/  LEA.HI.X.SX32 R7, R13, R22, 0x1, P0 ;  /* 0x000000160d077211 */ /* 0x000fe400000f0eff */
[----:B------:R-:W-:Y:S02]  /*0980*/  LEA R6, P0, R0, UR10, 0x2 ;  /* 0x0000000a00067c11 */ /* 0x000fe4000f8010ff */
[----:B------:R-:W-:Y:S02]  /*0990*/  IADD3 R13, PT, PT, R20, R13, RZ ;  /* 0x0000000d140d7210 */ /* 0x000fe40007ffe0ff */
[----:B------:R-:W-:Y:S02]  /*09a0*/  LEA.HI.X R7, R0, UR11, R7, 0x2, P0 ;  /* 0x0000000b00077c11 */ /* 0x000fe400080f1407 */
[----:B------:R-:W-:-:S03]  /*09b0*/  ISETP.GE.AND P0, PT, R13, UR7, PT ;  /* 0x000000070d007c0c */ /* 0x000fc6000bf06270 */
[----:B------:R0:W-:Y:S10]  /*09c0*/  STG.E desc[UR4][R6.64], R15 ;  /* 0x0000000f06007986 */ /* 0x0001f4000c101904 */
[----:B------:R-:W-:Y:S05]  /*09d0*/  @!P0 BRA `(.L_x_18) ;  /* 0xfffffff8003c8947 */ /* 0x000fea000383ffff */
[----:B------:R-:W-:Y:S05]  /*09e0*/  EXIT ;  /* 0x000000000000794d */ /* 0x000fea0003800000 */
        .weak           $__internal_2_$__cuda_sm20_rcp_rn_f32_slowpath
        .type           $__internal_2_$__cuda_sm20_rcp_rn_f32_slowpath,@function
        .size           $__internal_2_$__cuda_sm20_rcp_rn_f32_slowpath,($__internal_3_$__cuda_sm20_sqrt_rn_f32_slowpath - $__internal_2_$__cuda_sm20_rcp_rn_f32_slowpath)
$__internal_2_$__cuda_sm20_rcp_rn_f32_slowpath:
        /* <DEDUP_REMOVED lines=15> */
.L_x_19:
        /* <DEDUP_REMOVED lines=16> */
[----:B------:R-:W-:-:S03]  /*0be0*/  LOP3.LUT R9, R12, R7, RZ, 0xc0, !PT ;  /* 0x000000070c097212 */ /* 0x000fc600078ec0ff */
[----:B------:R-:W-:Y:S01]  /*0bf0*/  IMAD.MOV R8, RZ, RZ, -R8 ;  /* 0x000000ffff087224 */ /* 0x000fe200078e0a08 */
[----:B------:R-:W-:-:S04]  /*0c00*/  SHF.R.U32.HI R9, RZ, R4, R9 ;  /* 0x00000004ff097219 */ /* 0x000fc80000011609 */
        /* <DEDUP_REMOVED lines=14> */
.L_x_21:
[----:B------:R0:W1:Y:S02]  /*0cf0*/  MUFU.RCP R3, R0 ;  /* 0x0000000000037308 */ /* 0x0000640000001000 */
.L_x_20:
[----:B-1-3--:R-:W-:Y:S01]  /*0d00*/  MOV R12, R3 ;  /* 0x00000003000c7202 */ /* 0x00afe20000000f00 */
[----:B------:R-:W-:-:S04]  /*0d10*/  IMAD.MOV.U32 R3, RZ, RZ, 0x0 ;  /* 0x00000000ff037424 */ /* 0x000fc800078e00ff */
[----:B0-2---:R-:W-:Y:S05]  /*0d20*/  RET.REL.NODEC R2 `(deviation_batch_f32) ;  /* 0xfffffff002b47950 */ /* 0x005fea0003c3ffff */
        .weak           $__internal_3_$__cuda_sm20_sqrt_rn_f32_slowpath
        .type           $__internal_3_$__cuda_sm20_sqrt_rn_f32_slowpath,@function
        .size           $__internal_3_$__cuda_sm20_sqrt_rn_f32_slowpath,(.L_x_27 - $__internal_3_$__cuda_sm20_sqrt_rn_f32_slowpath)
$__internal_3_$__cuda_sm20_sqrt_rn_f32_slowpath:
        /* <DEDUP_REMOVED lines=19> */
.L_x_22:
[----:B------:R-:W-:Y:S01]  /*0e60*/  HFMA2 R7, -RZ, RZ, 0, 0 ;  /* 0x00000000ff077431 */ /* 0x000fe200000001ff */
[----:B------:R-:W-:Y:S02]  /*0e70*/  MOV R15, R6 ;  /* 0x00000006000f7202 */ /* 0x000fe40000000f00 */
[----:B------:R-:W-:-:S04]  /*0e80*/  MOV R6, R16 ;  /* 0x0000001000067202 */ /* 0x000fc80000000f00 */
[----:B------:R-:W-:Y:S05]  /*0e90*/  RET.REL.NODEC R6 `(deviation_batch_f32) ;  /* 0xfffffff006587950 */ /* 0x000fea0003c3ffff */
.L_x_23:
        /* <DEDUP_REMOVED lines=14> */
.L_x_27:


//--------------------- .nv.shared.reserved.0     --------------------------
	.section	.nv.shared.reserved.0,"aw",@nobits
	.weak		__nv_reservedSMEM_offset_0_alias
	.size		__nv_reservedSMEM_offset_0_alias, 0, 64
	.other		__nv_reservedSMEM_offset_0_alias,@"STO_CUDA_RESERVED_SHARED STV_DEFAULT"
__nv_reservedSMEM_offset_0_alias:
	.zero		0
	.zero		64


//--------------------- .nv.constant0.deviation_many_series_one_param_f32 --------------------------
	.section	.nv.constant0.deviation_many_series_one_param_f32,"a",@progbits
	.sectionflags	@""
	.align	4
.nv.constant0.deviation_many_series_one_param_f32:
	.zero		952


//--------------------- .nv.constant0.deviation_batch_f32 --------------------------
	.section	.nv.constant0.deviation_batch_f32,"a",@progbits
	.sectionflags	@""
	.align	4
.nv.constant0.deviation_batch_f32:
	.zero		952


//--------------------- SYMBOLS --------------------------

	.type		.nv.reservedSmem.offset0,@object
	.size		.nv.reservedSmem.offset0,0x4
